//
// Generated by NVIDIA NVVM Compiler
//
// Compiler Build ID: CL-36424714
// Cuda compilation tools, release 13.0, V13.0.88
// Based on NVVM 20.0.0
//

.version 9.0
.target sm_100
.address_size 64

	// .globl	_Z31_cuda_TrimPeripheralBand_kernelP6float3jS0_Pcf
// _ZZ31_cuda_TrimPeripheralBand_kernelP6float3jS0_PcfE5sColl has been demoted
// _ZZ31_cuda_TrimPeripheralBand_kernelP6float3jS0_PcfE7sCoords has been demoted
// _ZZ32_cuda_FindClosestNeighbor_kernelP6float3S0_jPjE10sNeighbors has been demoted
// _ZZ32_cuda_FindClosestNeighbor_kernelP6float3S0_jPjE7sCoords has been demoted

.visible .entry _Z31_cuda_TrimPeripheralBand_kernelP6float3jS0_Pcf(
	.param .u64 .ptr .align 1 _Z31_cuda_TrimPeripheralBand_kernelP6float3jS0_Pcf_param_0,
	.param .u32 _Z31_cuda_TrimPeripheralBand_kernelP6float3jS0_Pcf_param_1,
	.param .u64 .ptr .align 1 _Z31_cuda_TrimPeripheralBand_kernelP6float3jS0_Pcf_param_2,
	.param .u64 .ptr .align 1 _Z31_cuda_TrimPeripheralBand_kernelP6float3jS0_Pcf_param_3,
	.param .f32 _Z31_cuda_TrimPeripheralBand_kernelP6float3jS0_Pcf_param_4
)
{
	.reg .pred 	%p<23>;
	.reg .b16 	%rs<47>;
	.reg .b32 	%r<49>;
	.reg .b32 	%f<147>;
	.reg .b64 	%rd<13>;
	// demoted variable
	.shared .align 1 .b8 _ZZ31_cuda_TrimPeripheralBand_kernelP6float3jS0_PcfE5sColl[1024];
	// demoted variable
	.shared .align 4 .b8 _ZZ31_cuda_TrimPeripheralBand_kernelP6float3jS0_PcfE7sCoords[12288];
	ld.param.u64 	%rd2, [_Z31_cuda_TrimPeripheralBand_kernelP6float3jS0_Pcf_param_0];
	ld.param.u32 	%r25, [_Z31_cuda_TrimPeripheralBand_kernelP6float3jS0_Pcf_param_1];
	ld.param.u64 	%rd4, [_Z31_cuda_TrimPeripheralBand_kernelP6float3jS0_Pcf_param_2];
	ld.param.u64 	%rd3, [_Z31_cuda_TrimPeripheralBand_kernelP6float3jS0_Pcf_param_3];
	ld.param.f32 	%f4, [_Z31_cuda_TrimPeripheralBand_kernelP6float3jS0_Pcf_param_4];
	cvta.to.global.u64 	%rd5, %rd4;
	mov.u32 	%r1, %tid.x;
	mov.u32 	%r26, _ZZ31_cuda_TrimPeripheralBand_kernelP6float3jS0_PcfE5sColl;
	add.s32 	%r2, %r26, %r1;
	mov.b16 	%rs46, 0;
	st.shared.u8 	[%r2], %rs46;
	mov.u32 	%r27, %ctaid.x;
	mov.u32 	%r3, %ntid.x;
	mad.lo.s32 	%r4, %r27, %r3, %r1;
	mul.wide.u32 	%rd6, %r4, 12;
	add.s64 	%rd7, %rd5, %rd6;
	ld.global.f32 	%f1, [%rd7];
	ld.global.f32 	%f2, [%rd7+4];
	ld.global.f32 	%f3, [%rd7+8];
	setp.eq.s32 	%p1, %r25, 0;
	@%p1 bra 	$L__BB0_17;
	mov.u32 	%r29, _ZZ31_cuda_TrimPeripheralBand_kernelP6float3jS0_PcfE7sCoords;
	mad.lo.s32 	%r5, %r1, 12, %r29;
	cvta.to.global.u64 	%rd1, %rd2;
	mov.b32 	%r43, 0;
	mov.u32 	%r42, %r25;
$L__BB0_2:
	min.u32 	%r8, %r3, %r42;
	max.u32 	%r9, %r8, 1;
	and.b32  	%r10, %r9, 3;
	and.b32  	%r11, %r9, 7;
	bar.sync 	0;
	add.s32 	%r30, %r43, %r1;
	mul.wide.u32 	%rd8, %r30, 12;
	add.s64 	%rd9, %rd1, %rd8;
	ld.global.f32 	%f5, [%rd9];
	ld.global.f32 	%f6, [%rd9+4];
	ld.global.f32 	%f7, [%rd9+8];
	st.shared.f32 	[%r5], %f5;
	st.shared.f32 	[%r5+4], %f6;
	st.shared.f32 	[%r5+8], %f7;
	bar.sync 	0;
	setp.eq.s32 	%p2, %r25, %r43;
	@%p2 bra 	$L__BB0_15;
	ld.shared.u8 	%rs45, [%r2];
	setp.lt.u32 	%p3, %r8, 8;
	mov.b32 	%r47, 0;
	@%p3 bra 	$L__BB0_6;
	and.b32  	%r47, %r9, 2040;
	add.s32 	%r44, %r29, 48;
	and.b32  	%r34, %r9, -8;
	neg.s32 	%r45, %r34;
$L__BB0_5:
	.pragma "nounroll";
	ld.shared.f32 	%f8, [%r44+-48];
	ld.shared.f32 	%f9, [%r44+-44];
	ld.shared.f32 	%f10, [%r44+-40];
	sub.f32 	%f11, %f8, %f1;
	sub.f32 	%f12, %f9, %f2;
	sub.f32 	%f13, %f10, %f3;
	mul.f32 	%f14, %f12, %f12;
	fma.rn.f32 	%f15, %f11, %f11, %f14;
	fma.rn.f32 	%f16, %f13, %f13, %f15;
	setp.le.f32 	%p4, %f16, %f4;
	selp.u16 	%rs18, 1, 0, %p4;
	or.b16  	%rs19, %rs45, %rs18;
	ld.shared.f32 	%f17, [%r44+-36];
	ld.shared.f32 	%f18, [%r44+-32];
	ld.shared.f32 	%f19, [%r44+-28];
	sub.f32 	%f20, %f17, %f1;
	sub.f32 	%f21, %f18, %f2;
	sub.f32 	%f22, %f19, %f3;
	mul.f32 	%f23, %f21, %f21;
	fma.rn.f32 	%f24, %f20, %f20, %f23;
	fma.rn.f32 	%f25, %f22, %f22, %f24;
	setp.le.f32 	%p5, %f25, %f4;
	selp.u16 	%rs20, 1, 0, %p5;
	or.b16  	%rs21, %rs19, %rs20;
	ld.shared.f32 	%f26, [%r44+-24];
	ld.shared.f32 	%f27, [%r44+-20];
	ld.shared.f32 	%f28, [%r44+-16];
	sub.f32 	%f29, %f26, %f1;
	sub.f32 	%f30, %f27, %f2;
	sub.f32 	%f31, %f28, %f3;
	mul.f32 	%f32, %f30, %f30;
	fma.rn.f32 	%f33, %f29, %f29, %f32;
	fma.rn.f32 	%f34, %f31, %f31, %f33;
	setp.le.f32 	%p6, %f34, %f4;
	selp.u16 	%rs22, 1, 0, %p6;
	or.b16  	%rs23, %rs21, %rs22;
	ld.shared.f32 	%f35, [%r44+-12];
	ld.shared.f32 	%f36, [%r44+-8];
	ld.shared.f32 	%f37, [%r44+-4];
	sub.f32 	%f38, %f35, %f1;
	sub.f32 	%f39, %f36, %f2;
	sub.f32 	%f40, %f37, %f3;
	mul.f32 	%f41, %f39, %f39;
	fma.rn.f32 	%f42, %f38, %f38, %f41;
	fma.rn.f32 	%f43, %f40, %f40, %f42;
	setp.le.f32 	%p7, %f43, %f4;
	selp.u16 	%rs24, 1, 0, %p7;
	or.b16  	%rs25, %rs23, %rs24;
	ld.shared.f32 	%f44, [%r44];
	ld.shared.f32 	%f45, [%r44+4];
	ld.shared.f32 	%f46, [%r44+8];
	sub.f32 	%f47, %f44, %f1;
	sub.f32 	%f48, %f45, %f2;
	sub.f32 	%f49, %f46, %f3;
	mul.f32 	%f50, %f48, %f48;
	fma.rn.f32 	%f51, %f47, %f47, %f50;
	fma.rn.f32 	%f52, %f49, %f49, %f51;
	setp.le.f32 	%p8, %f52, %f4;
	selp.u16 	%rs26, 1, 0, %p8;
	or.b16  	%rs27, %rs25, %rs26;
	ld.shared.f32 	%f53, [%r44+12];
	ld.shared.f32 	%f54, [%r44+16];
	ld.shared.f32 	%f55, [%r44+20];
	sub.f32 	%f56, %f53, %f1;
	sub.f32 	%f57, %f54, %f2;
	sub.f32 	%f58, %f55, %f3;
	mul.f32 	%f59, %f57, %f57;
	fma.rn.f32 	%f60, %f56, %f56, %f59;
	fma.rn.f32 	%f61, %f58, %f58, %f60;
	setp.le.f32 	%p9, %f61, %f4;
	selp.u16 	%rs28, 1, 0, %p9;
	or.b16  	%rs29, %rs27, %rs28;
	ld.shared.f32 	%f62, [%r44+24];
	ld.shared.f32 	%f63, [%r44+28];
	ld.shared.f32 	%f64, [%r44+32];
	sub.f32 	%f65, %f62, %f1;
	sub.f32 	%f66, %f63, %f2;
	sub.f32 	%f67, %f64, %f3;
	mul.f32 	%f68, %f66, %f66;
	fma.rn.f32 	%f69, %f65, %f65, %f68;
	fma.rn.f32 	%f70, %f67, %f67, %f69;
	setp.le.f32 	%p10, %f70, %f4;
	selp.u16 	%rs30, 1, 0, %p10;
	or.b16  	%rs31, %rs29, %rs30;
	ld.shared.f32 	%f71, [%r44+36];
	ld.shared.f32 	%f72, [%r44+40];
	ld.shared.f32 	%f73, [%r44+44];
	sub.f32 	%f74, %f71, %f1;
	sub.f32 	%f75, %f72, %f2;
	sub.f32 	%f76, %f73, %f3;
	mul.f32 	%f77, %f75, %f75;
	fma.rn.f32 	%f78, %f74, %f74, %f77;
	fma.rn.f32 	%f79, %f76, %f76, %f78;
	setp.le.f32 	%p11, %f79, %f4;
	selp.u16 	%rs32, 1, 0, %p11;
	or.b16  	%rs45, %rs31, %rs32;
	add.s32 	%r45, %r45, 8;
	add.s32 	%r44, %r44, 96;
	setp.ne.s32 	%p12, %r45, 0;
	@%p12 bra 	$L__BB0_5;
$L__BB0_6:
	setp.eq.s32 	%p13, %r11, 0;
	@%p13 bra 	$L__BB0_14;
	setp.lt.u32 	%p14, %r11, 4;
	@%p14 bra 	$L__BB0_9;
	mad.lo.s32 	%r36, %r47, 12, %r29;
	ld.shared.f32 	%f80, [%r36];
	ld.shared.f32 	%f81, [%r36+4];
	ld.shared.f32 	%f82, [%r36+8];
	sub.f32 	%f83, %f80, %f1;
	sub.f32 	%f84, %f81, %f2;
	sub.f32 	%f85, %f82, %f3;
	mul.f32 	%f86, %f84, %f84;
	fma.rn.f32 	%f87, %f83, %f83, %f86;
	fma.rn.f32 	%f88, %f85, %f85, %f87;
	ld.shared.f32 	%f89, [%r36+12];
	ld.shared.f32 	%f90, [%r36+16];
	ld.shared.f32 	%f91, [%r36+20];
	sub.f32 	%f92, %f89, %f1;
	sub.f32 	%f93, %f90, %f2;
	sub.f32 	%f94, %f91, %f3;
	mul.f32 	%f95, %f93, %f93;
	fma.rn.f32 	%f96, %f92, %f92, %f95;
	fma.rn.f32 	%f97, %f94, %f94, %f96;
	min.f32 	%f98, %f88, %f97;
	ld.shared.f32 	%f99, [%r36+24];
	ld.shared.f32 	%f100, [%r36+28];
	ld.shared.f32 	%f101, [%r36+32];
	sub.f32 	%f102, %f99, %f1;
	sub.f32 	%f103, %f100, %f2;
	sub.f32 	%f104, %f101, %f3;
	mul.f32 	%f105, %f103, %f103;
	fma.rn.f32 	%f106, %f102, %f102, %f105;
	fma.rn.f32 	%f107, %f104, %f104, %f106;
	min.f32 	%f108, %f98, %f107;
	ld.shared.f32 	%f109, [%r36+36];
	ld.shared.f32 	%f110, [%r36+40];
	ld.shared.f32 	%f111, [%r36+44];
	sub.f32 	%f112, %f109, %f1;
	sub.f32 	%f113, %f110, %f2;
	sub.f32 	%f114, %f111, %f3;
	mul.f32 	%f115, %f113, %f113;
	fma.rn.f32 	%f116, %f112, %f112, %f115;
	fma.rn.f32 	%f117, %f114, %f114, %f116;
	min.f32 	%f118, %f108, %f117;
	setp.le.f32 	%p15, %f118, %f4;
	selp.u16 	%rs34, 1, 0, %p15;
	or.b16  	%rs45, %rs45, %rs34;
	add.s32 	%r47, %r47, 4;
$L__BB0_9:
	setp.eq.s32 	%p16, %r10, 0;
	@%p16 bra 	$L__BB0_14;
	setp.eq.s32 	%p17, %r10, 1;
	@%p17 bra 	$L__BB0_12;
	mad.lo.s32 	%r38, %r47, 12, %r29;
	ld.shared.f32 	%f119, [%r38];
	ld.shared.f32 	%f120, [%r38+4];
	ld.shared.f32 	%f121, [%r38+8];
	sub.f32 	%f122, %f119, %f1;
	sub.f32 	%f123, %f120, %f2;
	sub.f32 	%f124, %f121, %f3;
	mul.f32 	%f125, %f123, %f123;
	fma.rn.f32 	%f126, %f122, %f122, %f125;
	fma.rn.f32 	%f127, %f124, %f124, %f126;
	ld.shared.f32 	%f128, [%r38+12];
	ld.shared.f32 	%f129, [%r38+16];
	ld.shared.f32 	%f130, [%r38+20];
	sub.f32 	%f131, %f128, %f1;
	sub.f32 	%f132, %f129, %f2;
	sub.f32 	%f133, %f130, %f3;
	mul.f32 	%f134, %f132, %f132;
	fma.rn.f32 	%f135, %f131, %f131, %f134;
	fma.rn.f32 	%f136, %f133, %f133, %f135;
	min.f32 	%f137, %f127, %f136;
	setp.le.f32 	%p18, %f137, %f4;
	selp.u16 	%rs36, 1, 0, %p18;
	or.b16  	%rs45, %rs45, %rs36;
	add.s32 	%r47, %r47, 2;
$L__BB0_12:
	and.b32  	%r39, %r9, 1;
	setp.eq.b32 	%p19, %r39, 1;
	not.pred 	%p20, %p19;
	@%p20 bra 	$L__BB0_14;
	mad.lo.s32 	%r41, %r47, 12, %r29;
	ld.shared.f32 	%f138, [%r41];
	ld.shared.f32 	%f139, [%r41+4];
	ld.shared.f32 	%f140, [%r41+8];
	sub.f32 	%f141, %f138, %f1;
	sub.f32 	%f142, %f139, %f2;
	sub.f32 	%f143, %f140, %f3;
	mul.f32 	%f144, %f142, %f142;
	fma.rn.f32 	%f145, %f141, %f141, %f144;
	fma.rn.f32 	%f146, %f143, %f143, %f145;
	setp.le.f32 	%p21, %f146, %f4;
	selp.u16 	%rs37, 1, 0, %p21;
	or.b16  	%rs45, %rs45, %rs37;
$L__BB0_14:
	st.shared.u8 	[%r2], %rs45;
$L__BB0_15:
	add.s32 	%r43, %r43, %r3;
	setp.lt.u32 	%p22, %r43, %r25;
	sub.s32 	%r42, %r42, %r3;
	@%p22 bra 	$L__BB0_2;
	ld.shared.u8 	%rs46, [%r2];
$L__BB0_17:
	cvt.u64.u32 	%rd10, %r4;
	cvta.to.global.u64 	%rd11, %rd3;
	add.s64 	%rd12, %rd11, %rd10;
	st.global.u8 	[%rd12], %rs46;
	ret;

}
	// .globl	_Z32_cuda_FindClosestNeighbor_kernelP6float3S0_jPj
.visible .entry _Z32_cuda_FindClosestNeighbor_kernelP6float3S0_jPj(
	.param .u64 .ptr .align 1 _Z32_cuda_FindClosestNeighbor_kernelP6float3S0_jPj_param_0,
	.param .u64 .ptr .align 1 _Z32_cuda_FindClosestNeighbor_kernelP6float3S0_jPj_param_1,
	.param .u32 _Z32_cuda_FindClosestNeighbor_kernelP6float3S0_jPj_param_2,
	.param .u64 .ptr .align 1 _Z32_cuda_FindClosestNeighbor_kernelP6float3S0_jPj_param_3
)
{
	.reg .pred 	%p<16>;
	.reg .b32 	%r<47>;
	.reg .b32 	%f<94>;
	.reg .b64 	%rd<13>;
	// demoted variable
	.shared .align 4 .b8 _ZZ32_cuda_FindClosestNeighbor_kernelP6float3S0_jPjE10sNeighbors[2048];
	// demoted variable
	.shared .align 4 .b8 _ZZ32_cuda_FindClosestNeighbor_kernelP6float3S0_jPjE7sCoords[6144];
	ld.param.u64 	%rd4, [_Z32_cuda_FindClosestNeighbor_kernelP6float3S0_jPj_param_0];
	ld.param.u64 	%rd2, [_Z32_cuda_FindClosestNeighbor_kernelP6float3S0_jPj_param_1];
	ld.param.u32 	%r19, [_Z32_cuda_FindClosestNeighbor_kernelP6float3S0_jPj_param_2];
	ld.param.u64 	%rd3, [_Z32_cuda_FindClosestNeighbor_kernelP6float3S0_jPj_param_3];
	cvta.to.global.u64 	%rd5, %rd4;
	mov.u32 	%r20, %ctaid.x;
	mov.u32 	%r1, %ntid.x;
	mov.u32 	%r2, %tid.x;
	mad.lo.s32 	%r3, %r20, %r1, %r2;
	mul.wide.u32 	%rd6, %r3, 12;
	add.s64 	%rd7, %rd5, %rd6;
	ld.global.f32 	%f1, [%rd7];
	ld.global.f32 	%f2, [%rd7+4];
	ld.global.f32 	%f3, [%rd7+8];
	setp.eq.s32 	%p1, %r19, 0;
	shl.b32 	%r21, %r2, 2;
	mov.u32 	%r22, _ZZ32_cuda_FindClosestNeighbor_kernelP6float3S0_jPjE10sNeighbors;
	add.s32 	%r4, %r22, %r21;
	@%p1 bra 	$L__BB1_24;
	mov.u32 	%r24, _ZZ32_cuda_FindClosestNeighbor_kernelP6float3S0_jPjE7sCoords;
	mad.lo.s32 	%r5, %r2, 12, %r24;
	cvta.to.global.u64 	%rd1, %rd2;
	mov.b32 	%r44, 0;
	mov.f32 	%f85, 0f47C34F80;
	mov.u32 	%r43, %r19;
$L__BB1_2:
	min.u32 	%r8, %r1, %r43;
	max.u32 	%r9, %r8, 1;
	bar.sync 	0;
	add.s32 	%r25, %r44, %r2;
	mul.wide.u32 	%rd8, %r25, 12;
	add.s64 	%rd9, %rd1, %rd8;
	ld.global.f32 	%f23, [%rd9];
	ld.global.f32 	%f24, [%rd9+4];
	ld.global.f32 	%f25, [%rd9+8];
	st.shared.f32 	[%r5], %f23;
	st.shared.f32 	[%r5+4], %f24;
	st.shared.f32 	[%r5+8], %f25;
	bar.sync 	0;
	setp.eq.s32 	%p2, %r19, %r44;
	@%p2 bra 	$L__BB1_23;
	and.b32  	%r10, %r9, 3;
	setp.lt.u32 	%p3, %r8, 4;
	mov.b32 	%r46, 0;
	@%p3 bra 	$L__BB1_14;
	and.b32  	%r46, %r9, 2044;
	mov.b32 	%r45, 0;
$L__BB1_5:
	mad.lo.s32 	%r13, %r45, 12, %r24;
	ld.shared.f32 	%f27, [%r13];
	ld.shared.f32 	%f28, [%r13+4];
	ld.shared.f32 	%f29, [%r13+8];
	sub.f32 	%f30, %f27, %f1;
	sub.f32 	%f31, %f28, %f2;
	sub.f32 	%f32, %f29, %f3;
	mul.f32 	%f33, %f31, %f31;
	fma.rn.f32 	%f34, %f30, %f30, %f33;
	fma.rn.f32 	%f6, %f32, %f32, %f34;
	setp.gtu.f32 	%p4, %f6, %f85;
	@%p4 bra 	$L__BB1_7;
	add.s32 	%r29, %r45, %r44;
	st.shared.u32 	[%r4], %r29;
	mov.f32 	%f85, %f6;
$L__BB1_7:
	ld.shared.f32 	%f35, [%r13+12];
	ld.shared.f32 	%f36, [%r13+16];
	ld.shared.f32 	%f37, [%r13+20];
	sub.f32 	%f38, %f35, %f1;
	sub.f32 	%f39, %f36, %f2;
	sub.f32 	%f40, %f37, %f3;
	mul.f32 	%f41, %f39, %f39;
	fma.rn.f32 	%f42, %f38, %f38, %f41;
	fma.rn.f32 	%f8, %f40, %f40, %f42;
	setp.gtu.f32 	%p5, %f8, %f85;
	@%p5 bra 	$L__BB1_9;
	add.s32 	%r30, %r45, %r44;
	add.s32 	%r31, %r30, 1;
	st.shared.u32 	[%r4], %r31;
	mov.f32 	%f85, %f8;
$L__BB1_9:
	ld.shared.f32 	%f43, [%r13+24];
	ld.shared.f32 	%f44, [%r13+28];
	ld.shared.f32 	%f45, [%r13+32];
	sub.f32 	%f46, %f43, %f1;
	sub.f32 	%f47, %f44, %f2;
	sub.f32 	%f48, %f45, %f3;
	mul.f32 	%f49, %f47, %f47;
	fma.rn.f32 	%f50, %f46, %f46, %f49;
	fma.rn.f32 	%f10, %f48, %f48, %f50;
	setp.gtu.f32 	%p6, %f10, %f85;
	@%p6 bra 	$L__BB1_11;
	add.s32 	%r32, %r45, %r44;
	add.s32 	%r33, %r32, 2;
	st.shared.u32 	[%r4], %r33;
	mov.f32 	%f85, %f10;
$L__BB1_11:
	ld.shared.f32 	%f51, [%r13+36];
	ld.shared.f32 	%f52, [%r13+40];
	ld.shared.f32 	%f53, [%r13+44];
	sub.f32 	%f54, %f51, %f1;
	sub.f32 	%f55, %f52, %f2;
	sub.f32 	%f56, %f53, %f3;
	mul.f32 	%f57, %f55, %f55;
	fma.rn.f32 	%f58, %f54, %f54, %f57;
	fma.rn.f32 	%f12, %f56, %f56, %f58;
	setp.gtu.f32 	%p7, %f12, %f85;
	@%p7 bra 	$L__BB1_13;
	add.s32 	%r34, %r45, %r44;
	add.s32 	%r35, %r34, 3;
	st.shared.u32 	[%r4], %r35;
	mov.f32 	%f85, %f12;
$L__BB1_13:
	add.s32 	%r45, %r45, 4;
	setp.ne.s32 	%p8, %r45, %r46;
	@%p8 bra 	$L__BB1_5;
$L__BB1_14:
	setp.eq.s32 	%p9, %r10, 0;
	@%p9 bra 	$L__BB1_23;
	mad.lo.s32 	%r16, %r46, 12, %r24;
	ld.shared.f32 	%f59, [%r16];
	ld.shared.f32 	%f60, [%r16+4];
	ld.shared.f32 	%f61, [%r16+8];
	sub.f32 	%f62, %f59, %f1;
	sub.f32 	%f63, %f60, %f2;
	sub.f32 	%f64, %f61, %f3;
	mul.f32 	%f65, %f63, %f63;
	fma.rn.f32 	%f66, %f62, %f62, %f65;
	fma.rn.f32 	%f16, %f64, %f64, %f66;
	setp.gtu.f32 	%p10, %f16, %f85;
	@%p10 bra 	$L__BB1_17;
	add.s32 	%r37, %r46, %r44;
	st.shared.u32 	[%r4], %r37;
	mov.f32 	%f85, %f16;
$L__BB1_17:
	setp.eq.s32 	%p11, %r10, 1;
	@%p11 bra 	$L__BB1_23;
	ld.shared.f32 	%f67, [%r16+12];
	ld.shared.f32 	%f68, [%r16+16];
	ld.shared.f32 	%f69, [%r16+20];
	sub.f32 	%f70, %f67, %f1;
	sub.f32 	%f71, %f68, %f2;
	sub.f32 	%f72, %f69, %f3;
	mul.f32 	%f73, %f71, %f71;
	fma.rn.f32 	%f74, %f70, %f70, %f73;
	fma.rn.f32 	%f18, %f72, %f72, %f74;
	setp.gtu.f32 	%p12, %f18, %f85;
	@%p12 bra 	$L__BB1_20;
	add.s32 	%r38, %r46, %r44;
	add.s32 	%r39, %r38, 1;
	st.shared.u32 	[%r4], %r39;
	mov.f32 	%f85, %f18;
$L__BB1_20:
	setp.eq.s32 	%p13, %r10, 2;
	@%p13 bra 	$L__BB1_23;
	ld.shared.f32 	%f75, [%r16+24];
	ld.shared.f32 	%f76, [%r16+28];
	ld.shared.f32 	%f77, [%r16+32];
	sub.f32 	%f78, %f75, %f1;
	sub.f32 	%f79, %f76, %f2;
	sub.f32 	%f80, %f77, %f3;
	mul.f32 	%f81, %f79, %f79;
	fma.rn.f32 	%f82, %f78, %f78, %f81;
	fma.rn.f32 	%f20, %f80, %f80, %f82;
	setp.gtu.f32 	%p14, %f20, %f85;
	@%p14 bra 	$L__BB1_23;
	add.s32 	%r40, %r46, %r44;
	add.s32 	%r41, %r40, 2;
	st.shared.u32 	[%r4], %r41;
	mov.f32 	%f85, %f20;
$L__BB1_23:
	add.s32 	%r44, %r44, %r1;
	setp.lt.u32 	%p15, %r44, %r19;
	sub.s32 	%r43, %r43, %r1;
	@%p15 bra 	$L__BB1_2;
$L__BB1_24:
	cvta.to.global.u64 	%rd10, %rd3;
	ld.shared.u32 	%r42, [%r4];
	mul.wide.u32 	%rd11, %r3, 4;
	add.s64 	%rd12, %rd10, %rd11;
	st.global.u32 	[%rd12], %r42;
	ret;

}


// ===== COMPILED SASS (sm_100) =====

	.target	sm_100

	.elftype	@"ET_EXEC"


//--------------------- .note.nv.tkinfo           --------------------------
	.section	.note.nv.tkinfo,"",@"SHT_NOTE"
	.sectionflags	@"SHF_NOTE_NV_TKINFO"
	.tkinfo
        /*0018*/ 	.word	0x00000002
        /*0030*/ 	.string	""
        /*0030*/ 	.string	"ptxas"
        /*0030*/ 	.string	"Cuda compilation tools, release 13.0, V13.0.88"
        /*0030*/ 	.string	"Build cuda_13.0.r13.0/compiler.36424714_0"
        /*0030*/ 	.string	"-arch sm_100 -m 64 "



//--------------------- .note.nv.cuinfo           --------------------------
	.section	.note.nv.cuinfo,"",@"SHT_NOTE"
	.sectionflags	@"SHF_NOTE_NV_CUINFO"
        /*0018*/ 	.short	0x0002
        /*001a*/ 	.short	0x0064
        /*001c*/ 	.short	0x0082
	.zero		2


//--------------------- .nv.info                  --------------------------
	.section	.nv.info,"",@"SHT_CUDA_INFO"
	.align	4


	//----- nvinfo : EIATTR_REGCOUNT
	.align		4
        /*0000*/ 	.byte	0x04, 0x2f
        /*0002*/ 	.short	(.L_1 - .L_0)
	.align		4
.L_0:
        /*0004*/ 	.word	index@(_Z31_cuda_TrimPeripheralBand_kernelP6float3jS0_Pcf)
        /*0008*/ 	.word	0x0000001d


	//----- nvinfo : EIATTR_FRAME_SIZE
	.align		4
.L_1:
        /*000c*/ 	.byte	0x04, 0x11
        /*000e*/ 	.short	(.L_3 - .L_2)
	.align		4
.L_2:
        /*0010*/ 	.word	index@(_Z31_cuda_TrimPeripheralBand_kernelP6float3jS0_Pcf)
        /*0014*/ 	.word	0x00000000


	//----- nvinfo : EIATTR_REGCOUNT
	.align		4
.L_3:
        /*0018*/ 	.byte	0x04, 0x2f
        /*001a*/ 	.short	(.L_5 - .L_4)
	.align		4
.L_4:
        /*001c*/ 	.word	index@(_Z32_cuda_FindClosestNeighbor_kernelP6float3S0_jPj)
        /*0020*/ 	.word	0x0000001e


	//----- nvinfo : EIATTR_FRAME_SIZE
	.align		4
.L_5:
        /*0024*/ 	.byte	0x04, 0x11
        /*0026*/ 	.short	(.L_7 - .L_6)
	.align		4
.L_6:
        /*0028*/ 	.word	index@(_Z32_cuda_FindClosestNeighbor_kernelP6float3S0_jPj)
        /*002c*/ 	.word	0x00000000


	//----- nvinfo : EIATTR_MIN_STACK_SIZE
	.align		4
.L_7:
        /*0030*/ 	.byte	0x04, 0x12
        /*0032*/ 	.short	(.L_9 - .L_8)
	.align		4
.L_8:
        /*0034*/ 	.word	index@(_Z32_cuda_FindClosestNeighbor_kernelP6float3S0_jPj)
        /*0038*/ 	.word	0x00000000


	//----- nvinfo : EIATTR_MIN_STACK_SIZE
	.align		4
.L_9:
        /*003c*/ 	.byte	0x04, 0x12
        /*003e*/ 	.short	(.L_11 - .L_10)
	.align		4
.L_10:
        /*0040*/ 	.word	index@(_Z31_cuda_TrimPeripheralBand_kernelP6float3jS0_Pcf)
        /*0044*/ 	.word	0x00000000
.L_11:


//--------------------- .nv.compat                --------------------------
	.section	.nv.compat,"",@"SHT_CUDA_COMPAT_INFO"
	.align	4
        /*0000*/ 	.byte	0x02, 0x09, 0x00, 0x00, 0x02, 0x02, 0x01, 0x00, 0x02, 0x05, 0x05, 0x00, 0x03, 0x07, 0x01, 0x01
        /*0010*/ 	.byte	0x02, 0x03, 0x00, 0x00, 0x02, 0x06, 0x01, 0x00, 0x04, 0x0b, 0x08, 0x00, 0x09, 0x00, 0x00, 0x00
        /*0020*/ 	.byte	0x00, 0x00, 0x00, 0x00


//--------------------- .nv.info._Z32_cuda_FindClosestNeighbor_kernelP6float3S0_jPj --------------------------
	.section	.nv.info._Z32_cuda_FindClosestNeighbor_kernelP6float3S0_jPj,"",@"SHT_CUDA_INFO"
	.sectionflags	@""
	.align	4


	//----- nvinfo : EIATTR_CUDA_API_VERSION
	.align		4
        /*0000*/ 	.byte	0x04, 0x37
        /*0002*/ 	.short	(.L_13 - .L_12)
.L_12:
        /*0004*/ 	.word	0x00000082


	//----- nvinfo : EIATTR_KPARAM_INFO
	.align		4
.L_13:
        /*0008*/ 	.byte	0x04, 0x17
        /*000a*/ 	.short	(.L_15 - .L_14)
.L_14:
        /*000c*/ 	.word	0x00000000
        /*0010*/ 	.short	0x0003
        /*0012*/ 	.short	0x0018
        /*0014*/ 	.byte	0x00, 0xf5, 0x21, 0x00


	//----- nvinfo : EIATTR_KPARAM_INFO
	.align		4
.L_15:
        /*0018*/ 	.byte	0x04, 0x17
        /*001a*/ 	.short	(.L_17 - .L_16)
.L_16:
        /*001c*/ 	.word	0x00000000
        /*0020*/ 	.short	0x0002
        /*0022*/ 	.short	0x0010
        /*0024*/ 	.byte	0x00, 0xf0, 0x11, 0x00


	//----- nvinfo : EIATTR_KPARAM_INFO
	.align		4
.L_17:
        /*0028*/ 	.byte	0x04, 0x17
        /*002a*/ 	.short	(.L_19 - .L_18)
.L_18:
        /*002c*/ 	.word	0x00000000
        /*0030*/ 	.short	0x0001
        /*0032*/ 	.short	0x0008
        /*0034*/ 	.byte	0x00, 0xf5, 0x21, 0x00


	//----- nvinfo : EIATTR_KPARAM_INFO
	.align		4
.L_19:
        /*0038*/ 	.byte	0x04, 0x17
        /*003a*/ 	.short	(.L_21 - .L_20)
.L_20:
        /*003c*/ 	.word	0x00000000
        /*0040*/ 	.short	0x0000
        /*0042*/ 	.short	0x0000
        /*0044*/ 	.byte	0x00, 0xf5, 0x21, 0x00


	//----- nvinfo : EIATTR_SPARSE_MMA_MASK
	.align		4
.L_21:
        /*0048*/ 	.byte	0x03, 0x50
        /*004a*/ 	.short	0x0000


	//----- nvinfo : EIATTR_MAXREG_COUNT
	.align		4
        /*004c*/ 	.byte	0x03, 0x1b
        /*004e*/ 	.short	0x00ff


	//----- nvinfo : EIATTR_NUM_BARRIERS
	.align		4
        /*0050*/ 	.byte	0x02, 0x4c
        /*0052*/ 	.byte	0x01
	.zero		1


	//----- nvinfo : EIATTR_MERCURY_ISA_VERSION
	.align		4
        /*0054*/ 	.byte	0x03, 0x5f
        /*0056*/ 	.short	0x0101


	//----- nvinfo : EIATTR_UNUSED_LOAD_BYTE_OFFSET
	.align		4
        /*0058*/ 	.byte	0x04, 0x44
        /*005a*/ 	.short	(.L_23 - .L_22)


	//   ....[0]....
.L_22:
        /*005c*/ 	.word	0x00000380
        /*0060*/ 	.word	0x00000fff


	//   ....[1]....
        /*0064*/ 	.word	0x000005b0
        /*0068*/ 	.word	0x0000fff0


	//   ....[2]....
        /*006c*/ 	.word	0x00000660
        /*0070*/ 	.word	0x00000fff


	//   ....[3]....
        /*0074*/ 	.word	0x000008a0
        /*0078*/ 	.word	0x0000fff0


	//   ....[4]....
        /*007c*/ 	.word	0x00000960
        /*0080*/ 	.word	0x00000fff


	//   ....[5]....
        /*0084*/ 	.word	0x00000b90
        /*0088*/ 	.word	0x0000fff0


	//   ....[6]....
        /*008c*/ 	.word	0x00000c60
        /*0090*/ 	.word	0x00000fff


	//   ....[7]....
        /*0094*/ 	.word	0x00000ea0
        /*0098*/ 	.word	0x0000fff0


	//   ....[8]....
        /*009c*/ 	.word	0x00000fa0
        /*00a0*/ 	.word	0x00000fff


	//   ....[9]....
        /*00a4*/ 	.word	0x000011d0
        /*00a8*/ 	.word	0x0000fff0


	//   ....[10]....
        /*00ac*/ 	.word	0x00001290
        /*00b0*/ 	.word	0x00000fff


	//   ....[11]....
        /*00b4*/ 	.word	0x000014e0
        /*00b8*/ 	.word	0x0000fff0


	//   ....[12]....
        /*00bc*/ 	.word	0x000015d0
        /*00c0*/ 	.word	0x00000fff


	//   ....[13]....
        /*00c4*/ 	.word	0x00001800
        /*00c8*/ 	.word	0x0000fff0


	//   ....[14]....
        /*00cc*/ 	.word	0x00001920
        /*00d0*/ 	.word	0x00000fff


	//----- nvinfo : EIATTR_VRC_CTA_INIT_COUNT
	.align		4
.L_23:
        /*00d4*/ 	.byte	0x02, 0x4a
	.zero		1
	.zero		1


	//----- nvinfo : EIATTR_EXIT_INSTR_OFFSETS
	.align		4
        /*00d8*/ 	.byte	0x04, 0x1c
        /*00da*/ 	.short	(.L_25 - .L_24)


	//   ....[0]....
.L_24:
        /*00dc*/ 	.word	0x00001c10


	//----- nvinfo : EIATTR_CBANK_PARAM_SIZE
	.align		4
.L_25:
        /*00e0*/ 	.byte	0x03, 0x19
        /*00e2*/ 	.short	0x0020


	//----- nvinfo : EIATTR_PARAM_CBANK
	.align		4
        /*00e4*/ 	.byte	0x04, 0x0a
        /*00e6*/ 	.short	(.L_27 - .L_26)
	.align		4
.L_26:
        /*00e8*/ 	.word	index@(.nv.constant0._Z32_cuda_FindClosestNeighbor_kernelP6float3S0_jPj)
        /*00ec*/ 	.short	0x0380
        /*00ee*/ 	.short	0x0020


	//----- nvinfo : EIATTR_SW_WAR
	.align		4
.L_27:
        /*00f0*/ 	.byte	0x04, 0x36
        /*00f2*/ 	.short	(.L_29 - .L_28)
.L_28:
        /*00f4*/ 	.word	0x00000008
.L_29:


//--------------------- .nv.info._Z31_cuda_TrimPeripheralBand_kernelP6float3jS0_Pcf --------------------------
	.section	.nv.info._Z31_cuda_TrimPeripheralBand_kernelP6float3jS0_Pcf,"",@"SHT_CUDA_INFO"
	.sectionflags	@""
	.align	4


	//----- nvinfo : EIATTR_CUDA_API_VERSION
	.align		4
        /*0000*/ 	.byte	0x04, 0x37
        /*0002*/ 	.short	(.L_31 - .L_30)
.L_30:
        /*0004*/ 	.word	0x00000082


	//----- nvinfo : EIATTR_KPARAM_INFO
	.align		4
.L_31:
        /*0008*/ 	.byte	0x04, 0x17
        /*000a*/ 	.short	(.L_33 - .L_32)
.L_32:
        /*000c*/ 	.word	0x00000000
        /*0010*/ 	.short	0x0004
        /*0012*/ 	.short	0x0020
        /*0014*/ 	.byte	0x00, 0xf0, 0x11, 0x00


	//----- nvinfo : EIATTR_KPARAM_INFO
	.align		4
.L_33:
        /*0018*/ 	.byte	0x04, 0x17
        /*001a*/ 	.short	(.L_35 - .L_34)
.L_34:
        /*001c*/ 	.word	0x00000000
        /*0020*/ 	.short	0x0003
        /*0022*/ 	.short	0x0018
        /*0024*/ 	.byte	0x00, 0xf5, 0x21, 0x00


	//----- nvinfo : EIATTR_KPARAM_INFO
	.align		4
.L_35:
        /*0028*/ 	.byte	0x04, 0x17
        /*002a*/ 	.short	(.L_37 - .L_36)
.L_36:
        /*002c*/ 	.word	0x00000000
        /*0030*/ 	.short	0x0002
        /*0032*/ 	.short	0x0010
        /*0034*/ 	.byte	0x00, 0xf5, 0x21, 0x00


	//----- nvinfo : EIATTR_KPARAM_INFO
	.align		4
.L_37:
        /*0038*/ 	.byte	0x04, 0x17
        /*003a*/ 	.short	(.L_39 - .L_38)
.L_38:
        /*003c*/ 	.word	0x00000000
        /*0040*/ 	.short	0x0001
        /*0042*/ 	.short	0x0008
        /*0044*/ 	.byte	0x00, 0xf0, 0x11, 0x00


	//----- nvinfo : EIATTR_KPARAM_INFO
	.align		4
.L_39:
        /*0048*/ 	.byte	0x04, 0x17
        /*004a*/ 	.short	(.L_41 - .L_40)
.L_40:
        /*004c*/ 	.word	0x00000000
        /*0050*/ 	.short	0x0000
        /*0052*/ 	.short	0x0000
        /*0054*/ 	.byte	0x00, 0xf5, 0x21, 0x00


	//----- nvinfo : EIATTR_SPARSE_MMA_MASK
	.align		4
.L_41:
        /*0058*/ 	.byte	0x03, 0x50
        /*005a*/ 	.short	0x0000


	//----- nvinfo : EIATTR_MAXREG_COUNT
	.align		4
        /*005c*/ 	.byte	0x03, 0x1b
        /*005e*/ 	.short	0x00ff


	//----- nvinfo : EIATTR_NUM_BARRIERS
	.align		4
        /*0060*/ 	.byte	0x02, 0x4c
        /*0062*/ 	.byte	0x01
	.zero		1


	//----- nvinfo : EIATTR_MERCURY_ISA_VERSION
	.align		4
        /*0064*/ 	.byte	0x03, 0x5f
        /*0066*/ 	.short	0x0101


	//----- nvinfo : EIATTR_VRC_CTA_INIT_COUNT
	.align		4
        /*0068*/ 	.byte	0x02, 0x4a
	.zero		1
	.zero		1


	//----- nvinfo : EIATTR_EXIT_INSTR_OFFSETS
	.align		4
        /*006c*/ 	.byte	0x04, 0x1c
        /*006e*/ 	.short	(.L_43 - .L_42)


	//   ....[0]....
.L_42:
        /*0070*/ 	.word	0x00000e70


	//----- nvinfo : EIATTR_CBANK_PARAM_SIZE
	.align		4
.L_43:
        /*0074*/ 	.byte	0x03, 0x19
        /*0076*/ 	.short	0x0024


	//----- nvinfo : EIATTR_PARAM_CBANK
	.align		4
        /*0078*/ 	.byte	0x04, 0x0a
        /*007a*/ 	.short	(.L_45 - .L_44)
	.align		4
.L_44:
        /*007c*/ 	.word	index@(.nv.constant0._Z31_cuda_TrimPeripheralBand_kernelP6float3jS0_Pcf)
        /*0080*/ 	.short	0x0380
        /*0082*/ 	.short	0x0024


	//----- nvinfo : EIATTR_SW_WAR
	.align		4
.L_45:
        /*0084*/ 	.byte	0x04, 0x36
        /*0086*/ 	.short	(.L_47 - .L_46)
.L_46:
        /*0088*/ 	.word	0x00000008
.L_47:


//--------------------- .nv.callgraph             --------------------------
	.section	.nv.callgraph,"",@"SHT_CUDA_CALLGRAPH"
	.align	4
	.sectionentsize	8
	.align		4
        /*0000*/ 	.word	0x00000000
	.align		4
        /*0004*/ 	.word	0xffffffff
	.align		4
        /*0008*/ 	.word	0x00000000
	.align		4
        /*000c*/ 	.word	0xfffffffe
	.align		4
        /*0010*/ 	.word	0x00000000
	.align		4
        /*0014*/ 	.word	0xfffffffd
	.align		4
        /*0018*/ 	.word	0x00000000
	.align		4
        /*001c*/ 	.word	0xfffffffc


//--------------------- .text._Z32_cuda_FindClosestNeighbor_kernelP6float3S0_jPj --------------------------
	.section	.text._Z32_cuda_FindClosestNeighbor_kernelP6float3S0_jPj,"ax",@progbits
	.align	128
        .global         _Z32_cuda_FindClosestNeighbor_kernelP6float3S0_jPj
        .type           _Z32_cuda_FindClosestNeighbor_kernelP6float3S0_jPj,@function
        .size           _Z32_cuda_FindClosestNeighbor_kernelP6float3S0_jPj,(.L_x_18 - _Z32_cuda_FindClosestNeighbor_kernelP6float3S0_jPj)
        .other          _Z32_cuda_FindClosestNeighbor_kernelP6float3S0_jPj,@"STO_CUDA_ENTRY STV_DEFAULT"
_Z32_cuda_FindClosestNeighbor_kernelP6float3S0_jPj:
.text._Z32_cuda_FindClosestNeighbor_kernelP6float3S0_jPj:
[----:B------:R-:W-:Y:S01]  /*0000*/  LDC R1, c[0x0][0x37c] ;  /* 0x0000df00ff017b82 */ /* 0x000fe20000000800 */
[----:B------:R-:W0:Y:S01]  /*0010*/  S2R R7, SR_CgaCtaId ;  /* 0x0000000000077919 */ /* 0x000e220000008800 */
[----:B------:R-:W1:Y:S06]  /*0020*/  LDCU UR7, c[0x0][0x390] ;  /* 0x00007200ff0777ac */ /* 0x000e6c0008000800 */
[----:B------:R-:W2:Y:S01]  /*0030*/  S2UR UR6, SR_CTAID.X ;  /* 0x00000000000679c3 */ /* 0x000ea20000002500 */
[----:B------:R-:W-:Y:S01]  /*0040*/  MOV R6, 0x400 ;  /* 0x0000040000067802 */ /* 0x000fe20000000f00 */
[----:B------:R-:W2:Y:S01]  /*0050*/  S2R R0, SR_TID.X ;  /* 0x0000000000007919 */ /* 0x000ea20000002100 */
[----:B------:R-:W3:Y:S05]  /*0060*/  LDCU.64 UR4, c[0x0][0x358] ;  /* 0x00006b00ff0477ac */ /* 0x000eea0008000a00 */
[----:B------:R-:W2:Y:S01]  /*0070*/  LDC R3, c[0x0][0x360] ;  /* 0x0000d800ff037b82 */ /* 0x000ea20000000800 */
[----:B-1----:R-:W-:Y:S01]  /*0080*/  UISETP.NE.AND UP0, UPT, UR7, URZ, UPT ;  /* 0x000000ff0700728c */ /* 0x002fe2000bf05270 */
[----:B0-----:R-:W-:Y:S01]  /*0090*/  LEA R5, R7, R6, 0x18 ;  /* 0x0000000607057211 */ /* 0x001fe200078ec0ff */
[----:B--2---:R-:W-:-:S03]  /*00a0*/  IMAD R17, R3, UR6, R0 ;  /* 0x0000000603117c24 */ /* 0x004fc6000f8e0200 */
[----:B------:R-:W-:-:S04]  /*00b0*/  LEA R14, R0, R5, 0x2 ;  /* 0x00000005000e7211 */ /* 0x000fc800078e10ff */
[----:B---3--:R-:W-:Y:S05]  /*00c0*/  BRA.U !UP0, `(.L_x_0) ;  /* 0x0000001908c07547 */ /* 0x008fea000b800000 */
[----:B------:R-:W0:Y:S02]  /*00d0*/  LDC.64 R4, c[0x0][0x380] ;  /* 0x0000e000ff047b82 */ /* 0x000e240000000a00 */
[----:B0-----:R-:W-:-:S05]  /*00e0*/  IMAD.WIDE.U32 R4, R17, 0xc, R4 ;  /* 0x0000000c11047825 */ /* 0x001fca00078e0004 */
[----:B------:R0:W5:Y:S04]  /*00f0*/  LDG.E R15, desc[UR4][R4.64] ;  /* 0x00000004040f7981 */ /* 0x000168000c1e1900 */
[----:B------:R0:W5:Y:S04]  /*0100*/  LDG.E R18, desc[UR4][R4.64+0x4] ;  /* 0x0000040404127981 */ /* 0x000168000c1e1900 */
[----:B------:R0:W5:Y:S01]  /*0110*/  LDG.E R16, desc[UR4][R4.64+0x8] ;  /* 0x0000080404107981 */ /* 0x000162000c1e1900 */
[----:B------:R-:W1:Y:S01]  /*0120*/  LDC R2, c[0x0][0x390] ;  /* 0x0000e400ff027b82 */ /* 0x000e620000000800 */
[----:B------:R-:W-:-:S02]  /*0130*/  IADD3 R13, PT, PT, R6, 0x800, RZ ;  /* 0x00000800060d7810 */ /* 0x000fc40007ffe0ff */
[----:B------:R-:W-:Y:S02]  /*0140*/  MOV R6, 0x47c34f80 ;  /* 0x47c34f8000067802 */ /* 0x000fe40000000f00 */
[----:B------:R-:W-:Y:S01]  /*0150*/  LEA R13, R7, R13, 0x18 ;  /* 0x0000000d070d7211 */ /* 0x000fe200078ec0ff */
[----:B------:R-:W-:-:S04]  /*0160*/  HFMA2 R7, -RZ, RZ, 0, 0 ;  /* 0x00000000ff077431 */ /* 0x000fc800000001ff */
[----:B0-----:R-:W-:-:S07]  /*0170*/  IMAD R12, R0, 0xc, R13 ;  /* 0x0000000c000c7824 */ /* 0x001fce00078e020d */
.L_x_7:
[----:B0-----:R-:W0:Y:S01]  /*0180*/  LDC.64 R4, c[0x0][0x388] ;  /* 0x0000e200ff047b82 */ /* 0x001e220000000a00 */
[----:B---34-:R-:W-:Y:S01]  /*0190*/  IADD3 R9, PT, PT, R0, R7, RZ ;  /* 0x0000000700097210 */ /* 0x018fe20007ffe0ff */
[----:B------:R-:W2:Y:S04]  /*01a0*/  LDCU UR6, c[0x0][0x390] ;  /* 0x00007200ff0677ac */ /* 0x000ea80008000800 */
[----:B0-----:R-:W-:Y:S02]  /*01b0*/  IMAD.WIDE.U32 R4, R9, 0xc, R4 ;  /* 0x0000000c09047825 */ /* 0x001fe400078e0004 */
[----:B------:R-:W-:Y:S06]  /*01c0*/  BAR.SYNC.DEFER_BLOCKING 0x0 ;  /* 0x0000000000007b1d */ /* 0x000fec0000010000 */
[----:B------:R-:W3:Y:S04]  /*01d0*/  LDG.E R9, desc[UR4][R4.64] ;  /* 0x0000000404097981 */ /* 0x000ee8000c1e1900 */
[----:B------:R-:W4:Y:S04]  /*01e0*/  LDG.E R11, desc[UR4][R4.64+0x4] ;  /* 0x00000404040b7981 */ /* 0x000f28000c1e1900 */
[----:B------:R-:W4:Y:S01]  /*01f0*/  LDG.E R19, desc[UR4][R4.64+0x8] ;  /* 0x0000080404137981 */ /* 0x000f22000c1e1900 */
[----:B--2---:R-:W-:-:S03]  /*0200*/  ISETP.NE.AND P0, PT, R7, UR6, PT ;  /* 0x0000000607007c0c */ /* 0x004fc6000bf05270 */
[----:B---3--:R0:W-:Y:S04]  /*0210*/  STS [R12], R9 ;  /* 0x000000090c007388 */ /* 0x0081e80000000800 */
[----:B----4-:R0:W-:Y:S04]  /*0220*/  STS [R12+0x4], R11 ;  /* 0x0000040b0c007388 */ /* 0x0101e80000000800 */
[----:B------:R0:W-:Y:S01]  /*0230*/  STS [R12+0x8], R19 ;  /* 0x000008130c007388 */ /* 0x0001e20000000800 */
[----:B------:R-:W-:Y:S06]  /*0240*/  BAR.SYNC.DEFER_BLOCKING 0x0 ;  /* 0x0000000000007b1d */ /* 0x000fec0000010000 */
[----:B------:R-:W-:Y:S05]  /*0250*/  @!P0 BRA `(.L_x_1) ;  /* 0x0000001800488947 */ /* 0x000fea0003800000 */
[----:B-1----:R-:W-:-:S04]  /*0260*/  VIMNMX.U32 R4, PT, PT, R3, R2, PT ;  /* 0x0000000203047248 */ /* 0x002fc80003fe0000 */
[C---:B------:R-:W-:Y:S02]  /*0270*/  ISETP.GE.U32.AND P0, PT, R4.reuse, 0x4, PT ;  /* 0x000000040400780c */ /* 0x040fe40003f06070 */
[----:B------:R-:W-:Y:S01]  /*0280*/  VIMNMX.U32 R8, PT, PT, R4, 0x1, !PT ;  /* 0x0000000104087848 */ /* 0x000fe20007fe0000 */
[----:B------:R-:W-:-:S03]  /*0290*/  HFMA2 R4, -RZ, RZ, 0, 0 ;  /* 0x00000000ff047431 */ /* 0x000fc600000001ff */
[----:B------:R-:W-:-:S07]  /*02a0*/  LOP3.LUT R5, R8, 0x3, RZ, 0xc0, !PT ;  /* 0x0000000308057812 */ /* 0x000fce00078ec0ff */
[----:B------:R-:W-:Y:S05]  /*02b0*/  @!P0 BRA `(.L_x_2) ;  /* 0x0000001400888947 */ /* 0x000fea0003800000 */
[----:B------:R-:W-:Y:S02]  /*02c0*/  LOP3.LUT R4, R8, 0x7fc, RZ, 0xc0, !PT ;  /* 0x000007fc08047812 */ /* 0x000fe400078ec0ff */
[----:B------:R-:W-:Y:S02]  /*02d0*/  MOV R20, RZ ;  /* 0x000000ff00147202 */ /* 0x000fe40000000f00 */
[----:B------:R-:W-:-:S13]  /*02e0*/  ISETP.GT.AND P0, PT, R4, RZ, PT ;  /* 0x000000ff0400720c */ /* 0x000fda0003f04270 */
[----:B------:R-:W-:Y:S05]  /*02f0*/  @!P0 BRA `(.L_x_3) ;  /* 0x0000001000b08947 */ /* 0x000fea0003800000 */
[----:B------:R-:W-:Y:S02]  /*0300*/  IADD3 R8, PT, PT, R4, -R20, RZ ;  /* 0x8000001404087210 */ /* 0x000fe40007ffe0ff */
[----:B------:R-:W-:Y:S02]  /*0310*/  PLOP3.LUT P0, PT, PT, PT, PT, 0x80, 0x8 ;  /* 0x000000000008781c */ /* 0x000fe40003f0f070 */
[----:B------:R-:W-:-:S13]  /*0320*/  ISETP.GT.AND P1, PT, R8, 0xc, PT ;  /* 0x0000000c0800780c */ /* 0x000fda0003f24270 */
[----:B------:R-:W-:Y:S05]  /*0330*/  @!P1 BRA `(.L_x_4) ;  /* 0x0000000c00089947 */ /* 0x000fea0003800000 */
[----:B------:R-:W-:Y:S02]  /*0340*/  PLOP3.LUT P0, PT, PT, PT, PT, 0x8, 0x80 ;  /* 0x000000000080781c */ /* 0x000fe40003f0e170 */
[----:B0-----:R-:W-:-:S11]  /*0350*/  IADD3 R19, PT, PT, R4, -0xc, RZ ;  /* 0xfffffff404137810 */ /* 0x001fd60007ffe0ff */
.L_x_5:
[C---:B------:R-:W-:Y:S01]  /*0360*/  IMAD R21, R20.reuse, 0xc, R13 ;  /* 0x0000000c14157824 */ /* 0x040fe200078e020d */
[----:B------:R-:W-:-:S04]  /*0370*/  IADD3 R22, PT, PT, R20, 0x4, RZ ;  /* 0x0000000414167810 */ /* 0x000fc80007ffe0ff */
[----:B-1----:R-:W0:Y:S02]  /*0380*/  LDS.128 R8, [R21] ;  /* 0x0000000015087984 */ /* 0x002e240000000c00 */
[----:B0----5:R-:W-:Y:S01]  /*0390*/  FADD R9, -R18, R9 ;  /* 0x0000000912097221 */ /* 0x021fe20000000100 */
[----:B------:R-:W-:Y:S01]  /*03a0*/  FADD R8, -R15, R8 ;  /* 0x000000080f087221 */ /* 0x000fe20000000100 */
[----:B------:R-:W-:Y:S02]  /*03b0*/  FADD R10, -R16, R10 ;  /* 0x0000000a100a7221 */ /* 0x000fe40000000100 */
[----:B------:R-:W-:-:S04]  /*03c0*/  FMUL R9, R9, R9 ;  /* 0x0000000909097220 */ /* 0x000fc80000400000 */
[----:B------:R-:W-:-:S04]  /*03d0*/  FFMA R9, R8, R8, R9 ;  /* 0x0000000808097223 */ /* 0x000fc80000000009 */
[----:B------:R-:W-:-:S05]  /*03e0*/  FFMA R25, R10, R10, R9 ;  /* 0x0000000a0a197223 */ /* 0x000fca0000000009 */
[----:B------:R-:W-:-:S13]  /*03f0*/  FSETP.GTU.AND P1, PT, R25, R6, PT ;  /* 0x000000061900720b */ /* 0x000fda0003f2c000 */
[----:B------:R-:W-:Y:S02]  /*0400*/  @!P1 IADD3 R11, PT, PT, R20, R7, RZ ;  /* 0x00000007140b9210 */ /* 0x000fe40007ffe0ff */
[----:B------:R-:W-:-:S03]  /*0410*/  @!P1 MOV R6, R25 ;  /* 0x0000001900069202 */ /* 0x000fc60000000f00 */
[----:B------:R-:W-:Y:S04]  /*0420*/  @!P1 STS [R14], R11 ;  /* 0x0000000b0e009388 */ /* 0x000fe80000000800 */
[----:B------:R-:W0:Y:S04]  /*0430*/  LDS.64 R8, [R21+0x10] ;  /* 0x0000100015087984 */ /* 0x000e280000000a00 */
[----:B------:R-:W1:Y:S01]  /*0440*/  LDS R10, [R21+0xc] ;  /* 0x00000c00150a7984 */ /* 0x000e620000000800 */
[----:B0-----:R-:W-:Y:S01]  /*0450*/  FADD R8, -R18, R8 ;  /* 0x0000000812087221 */ /* 0x001fe20000000100 */
[----:B------:R-:W-:Y:S01]  /*0460*/  FADD R9, -R16, R9 ;  /* 0x0000000910097221 */ /* 0x000fe20000000100 */
[----:B-1----:R-:W-:-:S02]  /*0470*/  FADD R10, -R15, R10 ;  /* 0x0000000a0f0a7221 */ /* 0x002fc40000000100 */
[----:B------:R-:W-:-:S04]  /*0480*/  FMUL R23, R8, R8 ;  /* 0x0000000808177220 */ /* 0x000fc80000400000 */
[----:B------:R-:W-:-:S04]  /*0490*/  FFMA R10, R10, R10, R23 ;  /* 0x0000000a0a0a7223 */ /* 0x000fc80000000017 */
[----:B------:R-:W-:-:S05]  /*04a0*/  FFMA R27, R9, R9, R10 ;  /* 0x00000009091b7223 */ /* 0x000fca000000000a */
[----:B------:R-:W-:-:S13]  /*04b0*/  FSETP.GTU.AND P1, PT, R27, R6, PT ;  /* 0x000000061b00720b */ /* 0x000fda0003f2c000 */
[----:B------:R-:W-:Y:S02]  /*04c0*/  @!P1 IADD3 R11, PT, PT, R20, 0x1, R7 ;  /* 0x00000001140b9810 */ /* 0x000fe40007ffe007 */
[----:B------:R-:W-:-:S03]  /*04d0*/  @!P1 MOV R6, R27 ;  /* 0x0000001b00069202 */ /* 0x000fc60000000f00 */
[----:B------:R-:W-:Y:S04]  /*04e0*/  @!P1 STS [R14], R11 ;  /* 0x0000000b0e009388 */ /* 0x000fe80000000800 */
[----:B------:R-:W0:Y:S04]  /*04f0*/  LDS.64 R8, [R21+0x18] ;  /* 0x0000180015087984 */ /* 0x000e280000000a00 */
[----:B------:R-:W1:Y:S01]  /*0500*/  LDS R23, [R21+0x20] ;  /* 0x0000200015177984 */ /* 0x000e620000000800 */
[----:B0-----:R-:W-:Y:S01]  /*0510*/  FADD R9, -R18, R9 ;  /* 0x0000000912097221 */ /* 0x001fe20000000100 */
[----:B------:R-:W-:-:S03]  /*0520*/  FADD R8, -R15, R8 ;  /* 0x000000080f087221 */ /* 0x000fc60000000100 */
[----:B------:R-:W-:Y:S01]  /*0530*/  FMUL R9, R9, R9 ;  /* 0x0000000909097220 */ /* 0x000fe20000400000 */
[----:B-1----:R-:W-:-:S03]  /*0540*/  FADD R23, -R16, R23 ;  /* 0x0000001710177221 */ /* 0x002fc60000000100 */
[----:B------:R-:W-:-:S04]  /*0550*/  FFMA R8, R8, R8, R9 ;  /* 0x0000000808087223 */ /* 0x000fc80000000009 */
[----:B------:R-:W-:-:S05]  /*0560*/  FFMA R25, R23, R23, R8 ;  /* 0x0000001717197223 */ /* 0x000fca0000000008 */
[----:B------:R-:W-:-:S13]  /*0570*/  FSETP.GTU.AND P1, PT, R25, R6, PT ;  /* 0x000000061900720b */ /* 0x000fda0003f2c000 */
[----:B------:R-:W-:Y:S02]  /*0580*/  @!P1 IADD3 R27, PT, PT, R20, 0x2, R7 ;  /* 0x00000002141b9810 */ /* 0x000fe40007ffe007 */
[----:B------:R-:W-:-:S03]  /*0590*/  @!P1 MOV R6, R25 ;  /* 0x0000001900069202 */ /* 0x000fc60000000f00 */
[----:B------:R-:W-:Y:S04]  /*05a0*/  @!P1 STS [R14], R27 ;  /* 0x0000001b0e009388 */ /* 0x000fe80000000800 */
[----:B------:R-:W0:Y:S02]  /*05b0*/  LDS.128 R8, [R21+0x20] ;  /* 0x0000200015087984 */ /* 0x000e240000000c00 */
[----:B0-----:R-:W-:Y:S01]  /*05c0*/  FADD R10, -R18, R10 ;  /* 0x0000000a120a7221 */ /* 0x001fe20000000100 */
[----:B------:R-:W-:Y:S01]  /*05d0*/  FADD R9, -R15, R9 ;  /* 0x000000090f097221 */ /* 0x000fe20000000100 */
[----:B------:R-:W-:Y:S02]  /*05e0*/  FADD R11, -R16, R11 ;  /* 0x0000000b100b7221 */ /* 0x000fe40000000100 */
[----:B------:R-:W-:-:S04]  /*05f0*/  FMUL R10, R10, R10 ;  /* 0x0000000a0a0a7220 */ /* 0x000fc80000400000 */
[----:B------:R-:W-:-:S04]  /*0600*/  FFMA R10, R9, R9, R10 ;  /* 0x00000009090a7223 */ /* 0x000fc8000000000a */
[----:B------:R-:W-:-:S05]  /*0610*/  FFMA R23, R11, R11, R10 ;  /* 0x0000000b0b177223 */ /* 0x000fca000000000a */
[----:B------:R-:W-:-:S13]  /*0620*/  FSETP.GTU.AND P1, PT, R23, R6, PT ;  /* 0x000000061700720b */ /* 0x000fda0003f2c000 */
[----:B------:R-:W-:Y:S02]  /*0630*/  @!P1 IADD3 R25, PT, PT, R20, 0x3, R7 ;  /* 0x0000000314199810 */ /* 0x000fe40007ffe007 */
[----:B------:R-:W-:-:S03]  /*0640*/  @!P1 MOV R6, R23 ;  /* 0x0000001700069202 */ /* 0x000fc60000000f00 */
[----:B------:R-:W-:Y:S04]  /*0650*/  @!P1 STS [R14], R25 ;  /* 0x000000190e009388 */ /* 0x000fe80000000800 */
[----:B------:R0:W1:Y:S02]  /*0660*/  LDS.128 R8, [R21+0x30] ;  /* 0x0000300015087984 */ /* 0x0000640000000c00 */
[----:B0-----:R-:W-:Y:S02]  /*0670*/  IMAD R21, R22, 0xc, R13 ;  /* 0x0000000c16157824 */ /* 0x001fe400078e020d */
[----:B-1----:R-:W-:Y:S01]  /*0680*/  FADD R9, -R18, R9 ;  /* 0x0000000912097221 */ /* 0x002fe20000000100 */
[----:B------:R-:W-:Y:S01]  /*0690*/  FADD R8, -R15, R8 ;  /* 0x000000080f087221 */ /* 0x000fe20000000100 */
[----:B------:R-:W-:-:S02]  /*06a0*/  FADD R10, -R16, R10 ;  /* 0x0000000a100a7221 */ /* 0x000fc40000000100 */
        /* <DEDUP_REMOVED lines=40> */
[----:B------:R-:W-:Y:S02]  /*0930*/  @!P1 MOV R6, R23 ;  /* 0x0000001700069202 */ /* 0x000fe40000000f00 */
[----:B------:R-:W-:Y:S01]  /*0940*/  IADD3 R22, PT, PT, R20, 0x8, RZ ;  /* 0x0000000814167810 */ /* 0x000fe20007ffe0ff */
[----:B------:R-:W-:Y:S04]  /*0950*/  @!P1 STS [R14], R25 ;  /* 0x000000190e009388 */ /* 0x000fe80000000800 */
[----:B------:R-:W0:Y:S02]  /*0960*/  LDS.128 R8, [R21+0x30] ;  /* 0x0000300015087984 */ /* 0x000e240000000c00 */
[----:B0-----:R-:W-:Y:S01]  /*0970*/  FADD R9, -R18, R9 ;  /* 0x0000000912097221 */ /* 0x001fe20000000100 */
        /* <DEDUP_REMOVED lines=43> */
[C---:B------:R-:W-:Y:S01]  /*0c30*/  IADD3 R22, PT, PT, R20.reuse, 0xc, RZ ;  /* 0x0000000c14167810 */ /* 0x040fe20007ffe0ff */
[----:B------:R-:W-:Y:S01]  /*0c40*/  @!P1 STS [R14], R25 ;  /* 0x000000190e009388 */ /* 0x000fe20000000800 */
[----:B------:R-:W-:-:S03]  /*0c50*/  IADD3 R20, PT, PT, R20, 0x10, RZ ;  /* 0x0000001014147810 */ /* 0x000fc60007ffe0ff */
[----:B------:R-:W0:Y:S01]  /*0c60*/  LDS.128 R8, [R21+0x60] ;  /* 0x0000600015087984 */ /* 0x000e220000000c00 */
[----:B------:R-:W-:Y:S01]  /*0c70*/  ISETP.GE.AND P2, PT, R20, R19, PT ;  /* 0x000000131400720c */ /* 0x000fe20003f46270 */
[----:B0-----:R-:W-:Y:S01]  /*0c80*/  FADD R9, -R18, R9 ;  /* 0x0000000912097221 */ /* 0x001fe20000000100 */
        /* <DEDUP_REMOVED lines=43> */
[----:B------:R1:W-:Y:S01]  /*0f40*/  @!P1 STS [R14], R9 ;  /* 0x000000090e009388 */ /* 0x0003e20000000800 */
[----:B------:R-:W-:Y:S05]  /*0f50*/  @!P2 BRA `(.L_x_5) ;  /* 0xfffffff40000a947 */ /* 0x000fea000383ffff */
.L_x_4:
[----:B------:R-:W-:-:S04]  /*0f60*/  IADD3 R8, PT, PT, R4, -R20, RZ ;  /* 0x8000001404087210 */ /* 0x000fc80007ffe0ff */
[----:B------:R-:W-:-:S13]  /*0f70*/  ISETP.GT.AND P1, PT, R8, 0x4, PT ;  /* 0x000000040800780c */ /* 0x000fda0003f24270 */
[----:B------:R-:W-:Y:S05]  /*0f80*/  @!P1 BRA `(.L_x_6) ;  /* 0x0000000400849947 */ /* 0x000fea0003800000 */
[----:B0-----:R-:W-:-:S05]  /*0f90*/  IMAD R19, R20, 0xc, R13 ;  /* 0x0000000c14137824 */ /* 0x001fca00078e020d */
        /* <DEDUP_REMOVED lines=43> */
[C---:B------:R-:W-:Y:S02]  /*1250*/  @!P0 IADD3 R23, PT, PT, R20.reuse, 0x3, R7 ;  /* 0x0000000314178810 */ /* 0x040fe40007ffe007 */
        /* <DEDUP_REMOVED lines=9> */
[----:B------:R-:W-:Y:S01]  /*12f0*/  FFMA R21, R10, R10, R9 ;  /* 0x0000000a0a157223 */ /* 0x000fe20000000009 */
[----:B------:R-:W-:-:S04]  /*1300*/  IMAD R10, R20, 0xc, R13 ;  /* 0x0000000c140a7824 */ /* 0x000fc800078e020d */
        /* <DEDUP_REMOVED lines=27> */
[----:B------:R-:W-:Y:S01]  /*14c0*/  @!P0 STS [R14], R19 ;  /* 0x000000130e008388 */ /* 0x000fe20000000800 */
[----:B------:R-:W-:-:S03]  /*14d0*/  PLOP3.LUT P0, PT, PT, PT, PT, 0x8, 0x80 ;  /* 0x000000000080781c */ /* 0x000fc60003f0e170 */
        /* <DEDUP_REMOVED lines=11> */
[----:B------:R2:W-:Y:S06]  /*1590*/  @!P1 STS [R14], R9 ;  /* 0x000000090e009388 */ /* 0x0005ec0000000800 */
.L_x_6:
[----:B------:R-:W-:-:S13]  /*15a0*/  ISETP.NE.OR P0, PT, R20, R4, P0 ;  /* 0x000000041400720c */ /* 0x000fda0000705670 */
[----:B------:R-:W-:Y:S05]  /*15b0*/  @!P0 BRA `(.L_x_2) ;  /* 0x0000000000c88947 */ /* 0x000fea0003800000 */
.L_x_3:
[----:B0-----:R-:W-:-:S05]  /*15c0*/  IMAD R19, R20, 0xc, R13 ;  /* 0x0000000c14137824 */ /* 0x001fca00078e020d */
[----:B-12---:R-:W0:Y:S02]  /*15d0*/  LDS.128 R8, [R19] ;  /* 0x0000000013087984 */ /* 0x006e240000000c00 */
        /* <DEDUP_REMOVED lines=43> */
[----:B------:R-:W-:Y:S02]  /*1890*/  IADD3 R20, PT, PT, R20, 0x4, RZ ;  /* 0x0000000414147810 */ /* 0x000fe40007ffe0ff */
[----:B------:R-:W-:Y:S01]  /*18a0*/  @!P0 MOV R6, R11 ;  /* 0x0000000b00068202 */ /* 0x000fe20000000f00 */
[----:B------:R3:W-:Y:S01]  /*18b0*/  @!P0 STS [R14], R9 ;  /* 0x000000090e008388 */ /* 0x0007e20000000800 */
[----:B------:R-:W-:-:S13]  /*18c0*/  ISETP.NE.AND P1, PT, R20, R4, PT ;  /* 0x000000041400720c */ /* 0x000fda0003f25270 */
[----:B---3--:R-:W-:Y:S05]  /*18d0*/  @P1 BRA `(.L_x_3) ;  /* 0xfffffffc00381947 */ /* 0x008fea000383ffff */
.L_x_2:
[----:B------:R-:W-:-:S13]  /*18e0*/  ISETP.NE.AND P0, PT, R5, RZ, PT ;  /* 0x000000ff0500720c */ /* 0x000fda0003f05270 */
[----:B------:R-:W-:Y:S05]  /*18f0*/  @!P0 BRA `(.L_x_1) ;  /* 0x0000000000a08947 */ /* 0x000fea0003800000 */
[----:B0-----:R-:W-:Y:S01]  /*1900*/  IMAD R19, R4, 0xc, R13 ;  /* 0x0000000c04137824 */ /* 0x001fe200078e020d */
[----:B------:R-:W-:-:S04]  /*1910*/  ISETP.NE.AND P1, PT, R5, 0x1, PT ;  /* 0x000000010500780c */ /* 0x000fc80003f25270 */
        /* <DEDUP_REMOVED lines=10> */
[----:B------:R3:W-:Y:S01]  /*19c0*/  @!P0 STS [R14], R9 ;  /* 0x000000090e008388 */ /* 0x0007e20000000800 */
[----:B------:R-:W-:Y:S05]  /*19d0*/  @!P1 BRA `(.L_x_1) ;  /* 0x0000000000689947 */ /* 0x000fea0003800000 */
[----:B---3--:R-:W0:Y:S01]  /*19e0*/  LDS.64 R8, [R19+0x10] ;  /* 0x0000100013087984 */ /* 0x008e220000000a00 */
[----:B------:R-:W-:-:S03]  /*19f0*/  ISETP.NE.AND P1, PT, R5, 0x2, PT ;  /* 0x000000020500780c */ /* 0x000fc60003f25270 */
[----:B------:R-:W1:Y:S01]  /*1a00*/  LDS R10, [R19+0xc] ;  /* 0x00000c00130a7984 */ /* 0x000e620000000800 */
[----:B0-----:R-:W-:Y:S01]  /*1a10*/  FADD R8, -R18, R8 ;  /* 0x0000000812087221 */ /* 0x001fe20000000100 */
[----:B------:R-:W-:Y:S01]  /*1a20*/  FADD R9, -R16, R9 ;  /* 0x0000000910097221 */ /* 0x000fe20000000100 */
[----:B-1----:R-:W-:Y:S02]  /*1a30*/  FADD R10, -R15, R10 ;  /* 0x0000000a0f0a7221 */ /* 0x002fe40000000100 */
        /* <DEDUP_REMOVED lines=8> */
[----:B----4-:R-:W0:Y:S04]  /*1ac0*/  LDS.64 R8, [R19+0x18] ;  /* 0x0000180013087984 */ /* 0x010e280000000a00 */
        /* <DEDUP_REMOVED lines=10> */
[----:B------:R0:W-:Y:S04]  /*1b70*/  @!P0 STS [R14], R5 ;  /* 0x000000050e008388 */ /* 0x0001e80000000800 */
.L_x_1:
[----:B------:R-:W2:Y:S01]  /*1b80*/  LDCU UR6, c[0x0][0x390] ;  /* 0x00007200ff0677ac */ /* 0x000ea20008000800 */
[C---:B------:R-:W-:Y:S02]  /*1b90*/  IADD3 R7, PT, PT, R3.reuse, R7, RZ ;  /* 0x0000000703077210 */ /* 0x040fe40007ffe0ff */
[----:B-1----:R-:W-:Y:S02]  /*1ba0*/  IADD3 R2, PT, PT, -R3, R2, RZ ;  /* 0x0000000203027210 */ /* 0x002fe40007ffe1ff */
[----:B--2---:R-:W-:-:S13]  /*1bb0*/  ISETP.GE.U32.AND P0, PT, R7, UR6, PT ;  /* 0x0000000607007c0c */ /* 0x004fda000bf06070 */
[----:B------:R-:W-:Y:S05]  /*1bc0*/  @!P0 BRA `(.L_x_7) ;  /* 0xffffffe4006c8947 */ /* 0x000fea000383ffff */
.L_x_0:
[----:B0-----:R-:W0:Y:S01]  /*1bd0*/  LDS R5, [R14] ;  /* 0x000000000e057984 */ /* 0x001e220000000800 */
[----:B------:R-:W1:Y:S02]  /*1be0*/  LDC.64 R2, c[0x0][0x398] ;  /* 0x0000e600ff027b82 */ /* 0x000e640000000a00 */
[----:B-1----:R-:W-:-:S05]  /*1bf0*/  IMAD.WIDE.U32 R2, R17, 0x4, R2 ;  /* 0x0000000411027825 */ /* 0x002fca00078e0002 */
[----:B0-----:R-:W-:Y:S01]  /*1c00*/  STG.E desc[UR4][R2.64], R5 ;  /* 0x0000000502007986 */ /* 0x001fe2000c101904 */
[----:B------:R-:W-:Y:S05]  /*1c10*/  EXIT ;  /* 0x000000000000794d */ /* 0x000fea0003800000 */
.L_x_8:
[----:B------:R-:W-:-:S00]  /*1c20*/  BRA `(.L_x_8) ;  /* 0xfffffffc00fc7947 */ /* 0x000fc0000383ffff */
[----:B------:R-:W-:-:S00]  /*1c30*/  NOP ;  /* 0x0000000000007918 */ /* 0x000fc00000000000 */
        /* <DEDUP_REMOVED lines=12> */
.L_x_18:


//--------------------- .text._Z31_cuda_TrimPeripheralBand_kernelP6float3jS0_Pcf --------------------------
	.section	.text._Z31_cuda_TrimPeripheralBand_kernelP6float3jS0_Pcf,"ax",@progbits
	.align	128
        .global         _Z31_cuda_TrimPeripheralBand_kernelP6float3jS0_Pcf
        .type           _Z31_cuda_TrimPeripheralBand_kernelP6float3jS0_Pcf,@function
        .size           _Z31_cuda_TrimPeripheralBand_kernelP6float3jS0_Pcf,(.L_x_19 - _Z31_cuda_TrimPeripheralBand_kernelP6float3jS0_Pcf)
        .other          _Z31_cuda_TrimPeripheralBand_kernelP6float3jS0_Pcf,@"STO_CUDA_ENTRY STV_DEFAULT"
_Z31_cuda_TrimPeripheralBand_kernelP6float3jS0_Pcf:
.text._Z31_cuda_TrimPeripheralBand_kernelP6float3jS0_Pcf:
[----:B------:R-:W-:Y:S08]  /*0000*/  LDC R1, c[0x0][0x37c] ;  /* 0x0000df00ff017b82 */ /* 0x000ff00000000800 */
[----:B------:R-:W0:Y:S01]  /*0010*/  S2UR UR6, SR_CgaCtaId ;  /* 0x00000000000679c3 */ /* 0x000e220000008800 */
[----:B------:R-:W1:Y:S01]  /*0020*/  S2R R0, SR_TID.X ;  /* 0x0000000000007919 */ /* 0x000e620000002100 */
[----:B------:R-:W-:Y:S01]  /*0030*/  UMOV UR4, 0x400 ;  /* 0x0000040000047882 */ /* 0x000fe20000000000 */
[----:B------:R-:W2:Y:S01]  /*0040*/  LDCU UR5, c[0x0][0x388] ;  /* 0x00007100ff0577ac */ /* 0x000ea20008000800 */
[----:B------:R-:W-:Y:S01]  /*0050*/  PRMT R11, RZ, 0x7610, R11 ;  /* 0x00007610ff0b7816 */ /* 0x000fe2000000000b */
[----:B------:R-:W3:Y:S01]  /*0060*/  S2R R3, SR_CTAID.X ;  /* 0x0000000000037919 */ /* 0x000ee20000002500 */
[----:B------:R-:W3:Y:S01]  /*0070*/  LDCU UR14, c[0x0][0x360] ;  /* 0x00006c00ff0e77ac */ /* 0x000ee20008000800 */
[----:B------:R-:W4:Y:S01]  /*0080*/  LDCU.64 UR12, c[0x0][0x358] ;  /* 0x00006b00ff0c77ac */ /* 0x000f220008000a00 */
[----:B--2---:R-:W-:-:S02]  /*0090*/  UISETP.NE.AND UP0, UPT, UR5, URZ, UPT ;  /* 0x000000ff0500728c */ /* 0x004fc4000bf05270 */
[----:B0-----:R-:W-:-:S09]  /*00a0*/  ULEA UR9, UR6, UR4, 0x18 ;  /* 0x0000000406097291 */ /* 0x001fd2000f8ec0ff */
[----:B-1----:R0:W-:Y:S01]  /*00b0*/  STS.U8 [R0+UR9], RZ ;  /* 0x000000ff00007988 */ /* 0x0021e20008000009 */
[----:B---3--:R-:W-:Y:S01]  /*00c0*/  IMAD R22, R3, UR14, R0 ;  /* 0x0000000e03167c24 */ /* 0x008fe2000f8e0200 */
[----:B----4-:R-:W-:Y:S06]  /*00d0*/  BRA.U !UP0, `(.L_x_9) ;  /* 0x0000000d08547547 */ /* 0x010fec000b800000 */
[----:B------:R-:W1:Y:S02]  /*00e0*/  LDC.64 R4, c[0x0][0x390] ;  /* 0x0000e400ff047b82 */ /* 0x000e640000000a00 */
[----:B-1----:R-:W-:-:S05]  /*00f0*/  IMAD.WIDE.U32 R4, R22, 0xc, R4 ;  /* 0x0000000c16047825 */ /* 0x002fca00078e0004 */
[----:B------:R1:W5:Y:S04]  /*0100*/  LDG.E R23, desc[UR12][R4.64] ;  /* 0x0000000c04177981 */ /* 0x000368000c1e1900 */
[----:B------:R1:W5:Y:S04]  /*0110*/  LDG.E R2, desc[UR12][R4.64+0x4] ;  /* 0x0000040c04027981 */ /* 0x000368000c1e1900 */
[----:B------:R1:W5:Y:S01]  /*0120*/  LDG.E R3, desc[UR12][R4.64+0x8] ;  /* 0x0000080c04037981 */ /* 0x000362000c1e1900 */
[----:B------:R-:W-:Y:S01]  /*0130*/  UIADD3 UR4, UPT, UPT, UR4, 0x400, URZ ;  /* 0x0000040004047890 */ /* 0x000fe2000fffe0ff */
[----:B------:R-:W2:Y:S03]  /*0140*/  LDCU UR10, c[0x0][0x388] ;  /* 0x00007100ff0a77ac */ /* 0x000ea60008000800 */
[----:B------:R-:W-:-:S03]  /*0150*/  ULEA UR6, UR6, UR4, 0x18 ;  /* 0x0000000406067291 */ /* 0x000fc6000f8ec0ff */
[----:B------:R-:W-:-:S03]  /*0160*/  UMOV UR4, URZ ;  /* 0x000000ff00047c82 */ /* 0x000fc60008000000 */
[----:B------:R-:W-:-:S05]  /*0170*/  MOV R7, UR6 ;  /* 0x0000000600077c02 */ /* 0x000fca0008000f00 */
[----:B-1----:R-:W-:-:S07]  /*0180*/  IMAD R20, R0, 0xc, R7 ;  /* 0x0000000c00147824 */ /* 0x002fce00078e0207 */
.L_x_16:
[----:B-1----:R-:W1:Y:S01]  /*0190*/  LDC.64 R4, c[0x0][0x380] ;  /* 0x0000e000ff047b82 */ /* 0x002e620000000a00 */
[----:B------:R-:W-:Y:S01]  /*01a0*/  IADD3 R7, PT, PT, R0, UR4, RZ ;  /* 0x0000000400077c10 */ /* 0x000fe2000fffe0ff */
[----:B------:R-:W3:Y:S04]  /*01b0*/  LDCU UR5, c[0x0][0x388] ;  /* 0x00007100ff0577ac */ /* 0x000ee80008000800 */
[----:B-1----:R-:W-:Y:S02]  /*01c0*/  IMAD.WIDE.U32 R4, R7, 0xc, R4 ;  /* 0x0000000c07047825 */ /* 0x002fe400078e0004 */
[----:B------:R-:W-:Y:S06]  /*01d0*/  BAR.SYNC.DEFER_BLOCKING 0x0 ;  /* 0x0000000000007b1d */ /* 0x000fec0000010000 */
[----:B------:R-:W4:Y:S04]  /*01e0*/  LDG.E R7, desc[UR12][R4.64] ;  /* 0x0000000c04077981 */ /* 0x000f28000c1e1900 */
[----:B--2---:R-:W2:Y:S04]  /*01f0*/  LDG.E R9, desc[UR12][R4.64+0x4] ;  /* 0x0000040c04097981 */ /* 0x004ea8000c1e1900 */
[----:B------:R-:W2:Y:S01]  /*0200*/  LDG.E R11, desc[UR12][R4.64+0x8] ;  /* 0x0000080c040b7981 */ /* 0x000ea2000c1e1900 */
[----:B---3--:R-:W-:-:S02]  /*0210*/  UISETP.NE.AND UP1, UPT, UR4, UR5, UPT ;  /* 0x000000050400728c */ /* 0x008fc4000bf25270 */
[----:B------:R-:W-:-:S04]  /*0220*/  UIADD3 UR4, UPT, UPT, UR14, UR4, URZ ;  /* 0x000000040e047290 */ /* 0x000fc8000fffe0ff */
[----:B------:R-:W-:Y:S01]  /*0230*/  UISETP.GE.U32.AND UP0, UPT, UR4, UR5, UPT ;  /* 0x000000050400728c */ /* 0x000fe2000bf06070 */
[----:B----4-:R1:W-:Y:S04]  /*0240*/  STS [R20], R7 ;  /* 0x0000000714007388 */ /* 0x0103e80000000800 */
[----:B--2---:R1:W-:Y:S04]  /*0250*/  STS [R20+0x4], R9 ;  /* 0x0000040914007388 */ /* 0x0043e80000000800 */
[----:B------:R1:W-:Y:S01]  /*0260*/  STS [R20+0x8], R11 ;  /* 0x0000080b14007388 */ /* 0x0003e20000000800 */
[----:B------:R-:W-:Y:S06]  /*0270*/  BAR.SYNC.DEFER_BLOCKING 0x0 ;  /* 0x0000000000007b1d */ /* 0x000fec0000010000 */
[----:B------:R-:W-:Y:S05]  /*0280*/  BRA.U !UP1, `(.L_x_10) ;  /* 0x0000000909d87547 */ /* 0x000fea000b800000 */
[----:B------:R2:W3:Y:S01]  /*0290*/  LDS.U8 R21, [R0+UR9] ;  /* 0x0000000900157984 */ /* 0x0004e20008000000 */
[----:B------:R-:W-:-:S04]  /*02a0*/  UISETP.LT.U32.AND UP1, UPT, UR14, UR10, UPT ;  /* 0x0000000a0e00728c */ /* 0x000fc8000bf21070 */
[----:B------:R-:W-:-:S04]  /*02b0*/  USEL UR5, UR14, UR10, UP1 ;  /* 0x0000000a0e057287 */ /* 0x000fc80008800000 */
[----:B------:R-:W-:Y:S02]  /*02c0*/  UISETP.GE.U32.AND UP2, UPT, UR5, 0x8, UPT ;  /* 0x000000080500788c */ /* 0x000fe4000bf46070 */
[----:B------:R-:W-:-:S04]  /*02d0*/  UISETP.LT.U32.AND UP1, UPT, UR5, 0x1, UPT ;  /* 0x000000010500788c */ /* 0x000fc8000bf21070 */
[----:B------:R-:W-:-:S03]  /*02e0*/  USEL UR8, UR5, 0x1, !UP1 ;  /* 0x0000000105087887 */ /* 0x000fc6000c800000 */
[----:B------:R-:W-:Y:S01]  /*02f0*/  UMOV UR5, URZ ;  /* 0x000000ff00057c82 */ /* 0x000fe20008000000 */
[----:B------:R-:W-:Y:S02]  /*0300*/  ULOP3.LUT UR17, UR8, 0x7, URZ, 0xc0, !UPT ;  /* 0x0000000708117892 */ /* 0x000fe4000f8ec0ff */
[----:B------:R-:W-:Y:S02]  /*0310*/  ULOP3.LUT UR16, UR8, 0x3, URZ, 0xc0, !UPT ;  /* 0x0000000308107892 */ /* 0x000fe4000f8ec0ff */
[----:B------:R-:W-:Y:S01]  /*0320*/  UISETP.NE.AND UP1, UPT, UR17, URZ, UPT ;  /* 0x000000ff1100728c */ /* 0x000fe2000bf25270 */
[----:B--2---:R-:W-:Y:S10]  /*0330*/  BRA.U !UP2, `(.L_x_11) ;  /* 0x000000050a507547 */ /* 0x004ff4000b800000 */
[----:B------:R-:W-:Y:S01]  /*0340*/  ULOP3.LUT UR7, UR8, 0xfffffff8, URZ, 0xc0, !UPT ;  /* 0xfffffff808077892 */ /* 0x000fe2000f8ec0ff */
[----:B------:R-:W2:Y:S01]  /*0350*/  LDCU UR15, c[0x0][0x3a0] ;  /* 0x00007400ff0f77ac */ /* 0x000ea20008000800 */
[----:B------:R-:W-:Y:S02]  /*0360*/  ULOP3.LUT UR5, UR8, 0x7f8, URZ, 0xc0, !UPT ;  /* 0x000007f808057892 */ /* 0x000fe4000f8ec0ff */
[----:B------:R-:W-:Y:S02]  /*0370*/  UIADD3 UR11, UPT, UPT, UR6, 0x30, URZ ;  /* 0x00000030060b7890 */ /* 0x000fe4000fffe0ff */
[----:B------:R-:W-:-:S12]  /*0380*/  UIADD3 UR7, UPT, UPT, -UR7, URZ, URZ ;  /* 0x000000ff07077290 */ /* 0x000fd8000fffe1ff */
.L_x_12:
[----:B------:R-:W4:Y:S01]  /*0390*/  LDS.128 R16, [UR11+-0x30] ;  /* 0xffffd00bff107984 */ /* 0x000f220008000c00 */
[----:B------:R-:W-:-:S03]  /*03a0*/  UIADD3 UR7, UPT, UPT, UR7, 0x8, URZ ;  /* 0x0000000807077890 */ /* 0x000fc6000fffe0ff */
[----:B-1----:R-:W1:Y:S01]  /*03b0*/  LDS.128 R8, [UR11+-0x20] ;  /* 0xffffe00bff087984 */ /* 0x002e620008000c00 */
[----:B------:R-:W-:-:S03]  /*03c0*/  UISETP.NE.AND UP2, UPT, UR7, URZ, UPT ;  /* 0x000000ff0700728c */ /* 0x000fc6000bf45270 */
[----:B------:R-:W0:Y:S04]  /*03d0*/  LDS.128 R12, [UR11+-0x10] ;  /* 0xfffff00bff0c7984 */ /* 0x000e280008000c00 */
[----:B------:R-:W3:Y:S01]  /*03e0*/  LDS.128 R4, [UR11] ;  /* 0x0000000bff047984 */ /* 0x000ee20008000c00 */
[C---:B----45:R-:W-:Y:S01]  /*03f0*/  FADD R17, -R2.reuse, R17 ;  /* 0x0000001102117221 */ /* 0x070fe20000000100 */
[----:B------:R-:W-:Y:S01]  /*0400*/  FADD R16, -R23, R16 ;  /* 0x0000001017107221 */ /* 0x000fe20000000100 */
[----:B------:R-:W-:Y:S01]  /*0410*/  FADD R18, -R3, R18 ;  /* 0x0000001203127221 */ /* 0x000fe20000000100 */
[----:B------:R-:W-:Y:S01]  /*0420*/  FADD R19, -R23, R19 ;  /* 0x0000001317137221 */ /* 0x000fe20000000100 */
[----:B------:R-:W-:Y:S01]  /*0430*/  FMUL R17, R17, R17 ;  /* 0x0000001111117220 */ /* 0x000fe20000400000 */
[C---:B-1----:R-:W-:Y:S01]  /*0440*/  FADD R8, -R2.reuse, R8 ;  /* 0x0000000802087221 */ /* 0x042fe20000000100 */
[----:B------:R-:W-:Y:S01]  /*0450*/  FADD R11, -R2, R11 ;  /* 0x0000000b020b7221 */ /* 0x000fe20000000100 */
[----:B------:R-:W-:Y:S01]  /*0460*/  FADD R10, -R23, R10 ;  /* 0x0000000a170a7221 */ /* 0x000fe20000000100 */
[----:B------:R-:W-:Y:S01]  /*0470*/  FFMA R17, R16, R16, R17 ;  /* 0x0000001010117223 */ /* 0x000fe20000000011 */
[----:B------:R-:W-:Y:S01]  /*0480*/  FMUL R16, R8, R8 ;  /* 0x0000000808107220 */ /* 0x000fe20000400000 */
[----:B------:R-:W-:Y:S01]  /*0490*/  FMUL R11, R11, R11 ;  /* 0x0000000b0b0b7220 */ /* 0x000fe20000400000 */
[----:B------:R-:W-:Y:S01]  /*04a0*/  FADD R9, -R3, R9 ;  /* 0x0000000903097221 */ /* 0x000fe20000000100 */
[----:B------:R-:W-:Y:S01]  /*04b0*/  FFMA R8, R18, R18, R17 ;  /* 0x0000001212087223 */ /* 0x000fe20000000011 */
[----:B------:R-:W-:Y:S01]  /*04c0*/  FFMA R26, R19, R19, R16 ;  /* 0x00000013131a7223 */ /* 0x000fe20000000010 */
[----:B------:R-:W-:Y:S01]  /*04d0*/  FFMA R24, R10, R10, R11 ;  /* 0x0000000a0a187223 */ /* 0x000fe2000000000b */
[----:B------:R-:W1:Y:S01]  /*04e0*/  LDS.128 R16, [UR11+0x10] ;  /* 0x0000100bff107984 */ /* 0x000e620008000c00 */
[----:B0-----:R-:W-:Y:S01]  /*04f0*/  FADD R25, -R2, R14 ;  /* 0x0000000e02197221 */ /* 0x001fe20000000100 */
[----:B--2---:R-:W-:Y:S01]  /*0500*/  FSETP.GTU.AND P0, PT, R8, UR15, PT ;  /* 0x0000000f08007c0b */ /* 0x004fe2000bf0c000 */
[----:B------:R-:W-:Y:S01]  /*0510*/  FFMA R26, R9, R9, R26 ;  /* 0x00000009091a7223 */ /* 0x000fe2000000001a */
[----:B------:R-:W-:Y:S01]  /*0520*/  FADD R14, -R23, R13 ;  /* 0x0000000d170e7221 */ /* 0x000fe20000000100 */
[----:B------:R-:W0:Y:S01]  /*0530*/  LDS.128 R8, [UR11+0x20] ;  /* 0x0000200bff087984 */ /* 0x000e220008000c00 */
[----:B------:R-:W-:Y:S01]  /*0540*/  FMUL R25, R25, R25 ;  /* 0x0000001919197220 */ /* 0x000fe20000400000 */
[C---:B------:R-:W-:Y:S01]  /*0550*/  FADD R13, -R3.reuse, R12 ;  /* 0x0000000c030d7221 */ /* 0x040fe20000000100 */
[----:B------:R-:W-:Y:S01]  /*0560*/  FADD R15, -R3, R15 ;  /* 0x0000000f030f7221 */ /* 0x000fe20000000100 */
[----:B------:R-:W-:Y:S01]  /*0570*/  FSETP.GTU.AND P1, PT, R26, UR15, PT ;  /* 0x0000000f1a007c0b */ /* 0x000fe2000bf2c000 */
[----:B------:R-:W-:Y:S01]  /*0580*/  FFMA R14, R14, R14, R25 ;  /* 0x0000000e0e0e7223 */ /* 0x000fe20000000019 */
[----:B------:R-:W-:Y:S01]  /*0590*/  FFMA R24, R13, R13, R24 ;  /* 0x0000000d0d187223 */ /* 0x000fe20000000018 */
[----:B------:R-:W-:Y:S01]  /*05a0*/  SEL R12, RZ, 0x1, P0 ;  /* 0x00000001ff0c7807 */ /* 0x000fe20000000000 */
[----:B---3--:R-:W-:Y:S01]  /*05b0*/  FADD R7, -R23, R7 ;  /* 0x0000000717077221 */ /* 0x008fe20000000100 */
[----:B------:R-:W-:Y:S01]  /*05c0*/  FFMA R14, R15, R15, R14 ;  /* 0x0000000f0f0e7223 */ /* 0x000fe2000000000e */
[----:B------:R-:W-:Y:S01]  /*05d0*/  SEL R13, RZ, 0x1, P1 ;  /* 0x00000001ff0d7807 */ /* 0x000fe20000800000 */
[----:B------:R-:W-:Y:S01]  /*05e0*/  FADD R6, -R3, R6 ;  /* 0x0000000603067221 */ /* 0x000fe20000000100 */
[----:B------:R-:W-:Y:S01]  /*05f0*/  FSETP.GTU.AND P0, PT, R24, UR15, PT ;  /* 0x0000000f18007c0b */ /* 0x000fe2000bf0c000 */
[----:B------:R-:W-:Y:S01]  /*0600*/  UIADD3 UR11, UPT, UPT, UR11, 0x60, URZ ;  /* 0x000000600b0b7890 */ /* 0x000fe2000fffe0ff */
[----:B------:R-:W-:Y:S01]  /*0610*/  FSETP.GTU.AND P1, PT, R14, UR15, PT ;  /* 0x0000000f0e007c0b */ /* 0x000fe2000bf2c000 */
[----:B------:R-:W-:Y:S01]  /*0620*/  FADD R14, -R2, R5 ;  /* 0x00000005020e7221 */ /* 0x000fe20000000100 */
[----:B------:R-:W-:Y:S01]  /*0630*/  LOP3.LUT R12, R13, R21, R12, 0xfe, !PT ;  /* 0x000000150d0c7212 */ /* 0x000fe200078efe0c */
[----:B------:R-:W-:Y:S01]  /*0640*/  FADD R13, -R23, R4 ;  /* 0x00000004170d7221 */ /* 0x000fe20000000100 */
[----:B------:R-:W-:Y:S01]  /*0650*/  SEL R5, RZ, 0x1, P0 ;  /* 0x00000001ff057807 */ /* 0x000fe20000000000 */
[----:B------:R-:W-:Y:S01]  /*0660*/  FMUL R14, R14, R14 ;  /* 0x0000000e0e0e7220 */ /* 0x000fe20000400000 */
[----:B------:R-:W-:-:S04]  /*0670*/  SEL R4, RZ, 0x1, P1 ;  /* 0x00000001ff047807 */ /* 0x000fc80000800000 */
[----:B------:R-:W-:Y:S01]  /*0680*/  LOP3.LUT R4, R4, R12, R5, 0xfe, !PT ;  /* 0x0000000c04047212 */ /* 0x000fe200078efe05 */
[----:B------:R-:W-:-:S04]  /*0690*/  FFMA R5, R13, R13, R14 ;  /* 0x0000000d0d057223 */ /* 0x000fc8000000000e */
[----:B------:R-:W-:-:S05]  /*06a0*/  FFMA R5, R6, R6, R5 ;  /* 0x0000000606057223 */ /* 0x000fca0000000005 */
[----:B------:R-:W-:Y:S01]  /*06b0*/  FSETP.GTU.AND P0, PT, R5, UR15, PT ;  /* 0x0000000f05007c0b */ /* 0x000fe2000bf0c000 */
[C---:B-1----:R-:W-:Y:S01]  /*06c0*/  FADD R16, -R2.reuse, R16 ;  /* 0x0000001002107221 */ /* 0x042fe20000000100 */
[----:B------:R-:W-:Y:S01]  /*06d0*/  FADD R19, -R2, R19 ;  /* 0x0000001302137221 */ /* 0x000fe20000000100 */
[----:B------:R-:W-:Y:S01]  /*06e0*/  FADD R17, -R3, R17 ;  /* 0x0000001103117221 */ /* 0x000fe20000000100 */
[----:B------:R-:W-:Y:S01]  /*06f0*/  FADD R18, -R23, R18 ;  /* 0x0000001217127221 */ /* 0x000fe20000000100 */
[----:B------:R-:W-:Y:S01]  /*0700*/  FMUL R16, R16, R16 ;  /* 0x0000001010107220 */ /* 0x000fe20000400000 */
[----:B0-----:R-:W-:Y:S01]  /*0710*/  FADD R10, -R2, R10 ;  /* 0x0000000a020a7221 */ /* 0x001fe20000000100 */
[----:B------:R-:W-:Y:S01]  /*0720*/  FMUL R19, R19, R19 ;  /* 0x0000001313137220 */ /* 0x000fe20000400000 */
[----:B------:R-:W-:Y:S01]  /*0730*/  FADD R9, -R23, R9 ;  /* 0x0000000917097221 */ /* 0x000fe20000000100 */
[----:B------:R-:W-:Y:S01]  /*0740*/  FFMA R16, R7, R7, R16 ;  /* 0x0000000707107223 */ /* 0x000fe20000000010 */
[----:B------:R-:W-:Y:S01]  /*0750*/  FMUL R10, R10, R10 ;  /* 0x0000000a0a0a7220 */ /* 0x000fe20000400000 */
[----:B------:R-:W-:Y:S01]  /*0760*/  FFMA R19, R18, R18, R19 ;  /* 0x0000001212137223 */ /* 0x000fe20000000013 */
[----:B------:R-:W-:Y:S01]  /*0770*/  FADD R8, -R3, R8 ;  /* 0x0000000803087221 */ /* 0x000fe20000000100 */
[----:B------:R-:W-:Y:S01]  /*0780*/  FFMA R16, R17, R17, R16 ;  /* 0x0000001111107223 */ /* 0x000fe20000000010 */
[----:B------:R-:W-:Y:S01]  /*0790*/  FADD R11, -R3, R11 ;  /* 0x0000000b030b7221 */ /* 0x000fe20000000100 */
[----:B------:R-:W-:Y:S01]  /*07a0*/  FFMA R10, R9, R9, R10 ;  /* 0x00000009090a7223 */ /* 0x000fe2000000000a */
[----:B------:R-:W-:Y:S01]  /*07b0*/  FFMA R19, R8, R8, R19 ;  /* 0x0000000808137223 */ /* 0x000fe20000000013 */
[----:B------:R-:W-:-:S02]  /*07c0*/  SEL R5, RZ, 0x1, P0 ;  /* 0x00000001ff057807 */ /* 0x000fc40000000000 */
[----:B------:R-:W-:Y:S01]  /*07d0*/  FSETP.GTU.AND P1, PT, R16, UR15, PT ;  /* 0x0000000f10007c0b */ /* 0x000fe2000bf2c000 */
[----:B------:R-:W-:Y:S01]  /*07e0*/  FFMA R10, R11, R11, R10 ;  /* 0x0000000b0b0a7223 */ /* 0x000fe2000000000a */
[----:B------:R-:W-:Y:S02]  /*07f0*/  FSETP.GTU.AND P0, PT, R19, UR15, PT ;  /* 0x0000000f13007c0b */ /* 0x000fe4000bf0c000 */
[----:B------:R-:W-:Y:S02]  /*0800*/  SEL R6, RZ, 0x1, P1 ;  /* 0x00000001ff067807 */ /* 0x000fe40000800000 */
[----:B------:R-:W-:Y:S02]  /*0810*/  FSETP.GTU.AND P1, PT, R10, UR15, PT ;  /* 0x0000000f0a007c0b */ /* 0x000fe4000bf2c000 */
[----:B------:R-:W-:Y:S02]  /*0820*/  LOP3.LUT R4, R6, R4, R5, 0xfe, !PT ;  /* 0x0000000406047212 */ /* 0x000fe400078efe05 */
[----:B------:R-:W-:-:S02]  /*0830*/  SEL R5, RZ, 0x1, P0 ;  /* 0x00000001ff057807 */ /* 0x000fc40000000000 */
[----:B------:R-:W-:-:S04]  /*0840*/  SEL R6, RZ, 0x1, P1 ;  /* 0x00000001ff067807 */ /* 0x000fc80000800000 */
[----:B------:R-:W-:-:S04]  /*0850*/  LOP3.LUT R4, R6, R4, R5, 0xfe, !PT ;  /* 0x0000000406047212 */ /* 0x000fc800078efe05 */
[----:B------:R-:W-:Y:S01]  /*0860*/  PRMT R21, R4, 0x7610, R21 ;  /* 0x0000761004157816 */ /* 0x000fe20000000015 */
[----:B------:R-:W-:Y:S06]  /*0870*/  BRA.U UP2, `(.L_x_12) ;  /* 0xfffffff902c47547 */ /* 0x000fec000b83ffff */
.L_x_11:
[----:B------:R-:W-:Y:S05]  /*0880*/  BRA.U !UP1, `(.L_x_13) ;  /* 0x0000000509547547 */ /* 0x000fea000b800000 */
[----:B------:R-:W-:Y:S02]  /*0890*/  UISETP.GE.U32.AND UP1, UPT, UR17, 0x4, UPT ;  /* 0x000000041100788c */ /* 0x000fe4000bf26070 */
[----:B------:R-:W-:-:S07]  /*08a0*/  UISETP.NE.AND UP2, UPT, UR16, URZ, UPT ;  /* 0x000000ff1000728c */ /* 0x000fce000bf45270 */
[----:B------:R-:W-:Y:S05]  /*08b0*/  BRA.U !UP1, `(.L_x_14) ;  /* 0x00000001099c7547 */ /* 0x000fea000b800000 */
[----:B------:R-:W-:Y:S02]  /*08c0*/  UIMAD UR7, UR5, 0xc, UR6 ;  /* 0x0000000c050778a4 */ /* 0x000fe4000f8e0206 */
[----:B------:R-:W-:-:S07]  /*08d0*/  UIADD3 UR5, UPT, UPT, UR5, 0x4, URZ ;  /* 0x0000000405057890 */ /* 0x000fce000fffe0ff */
[----:B------:R-:W2:Y:S04]  /*08e0*/  LDS.64 R14, [UR7] ;  /* 0x00000007ff0e7984 */ /* 0x000ea80008000a00 */
[----:B------:R-:W4:Y:S04]  /*08f0*/  LDS.64 R12, [UR7+0x10] ;  /* 0x00001007ff0c7984 */ /* 0x000f280008000a00 */
[----:B-1----:R-:W1:Y:S04]  /*0900*/  LDS.64 R10, [UR7+0x18] ;  /* 0x00001807ff0a7984 */ /* 0x002e680008000a00 */
[----:B------:R-:W0:Y:S04]  /*0910*/  LDS.64 R4, [UR7+0x8] ;  /* 0x00000807ff047984 */ /* 0x000e280008000a00 */
[----:B------:R-:W3:Y:S04]  /*0920*/  LDS.64 R8, [UR7+0x28] ;  /* 0x00002807ff087984 */ /* 0x000ee80008000a00 */
[----:B------:R-:W3:Y:S01]  /*0930*/  LDS.64 R6, [UR7+0x20] ;  /* 0x00002007ff067984 */ /* 0x000ee20008000a00 */
[----:B------:R-:W3:Y:S01]  /*0940*/  LDCU UR7, c[0x0][0x3a0] ;  /* 0x00007400ff0777ac */ /* 0x000ee20008000800 */
[C---:B--2--5:R-:W-:Y:S01]  /*0950*/  FADD R15, -R2.reuse, R15 ;  /* 0x0000000f020f7221 */ /* 0x064fe20000000100 */
[----:B------:R-:W-:Y:S01]  /*0960*/  FADD R14, -R23, R14 ;  /* 0x0000000e170e7221 */ /* 0x000fe20000000100 */
[----:B----4-:R-:W-:-:S02]  /*0970*/  FADD R12, -R2, R12 ;  /* 0x0000000c020c7221 */ /* 0x010fc40000000100 */
[----:B------:R-:W-:Y:S01]  /*0980*/  FMUL R15, R15, R15 ;  /* 0x0000000f0f0f7220 */ /* 0x000fe20000400000 */
[----:B------:R-:W-:Y:S01]  /*0990*/  FADD R13, -R3, R13 ;  /* 0x0000000d030d7221 */ /* 0x000fe20000000100 */
[----:B-1----:R-:W-:Y:S01]  /*09a0*/  FADD R11, -R2, R11 ;  /* 0x0000000b020b7221 */ /* 0x002fe20000000100 */
[C---:B------:R-:W-:Y:S01]  /*09b0*/  FADD R10, -R23.reuse, R10 ;  /* 0x0000000a170a7221 */ /* 0x040fe20000000100 */
[----:B------:R-:W-:Y:S01]  /*09c0*/  FMUL R12, R12, R12 ;  /* 0x0000000c0c0c7220 */ /* 0x000fe20000400000 */
[----:B------:R-:W-:Y:S01]  /*09d0*/  FFMA R15, R14, R14, R15 ;  /* 0x0000000e0e0f7223 */ /* 0x000fe2000000000f */
[----:B0-----:R-:W-:Y:S01]  /*09e0*/  FADD R5, -R23, R5 ;  /* 0x0000000517057221 */ /* 0x001fe20000000100 */
[----:B------:R-:W-:Y:S01]  /*09f0*/  FMUL R11, R11, R11 ;  /* 0x0000000b0b0b7220 */ /* 0x000fe20000400000 */
[----:B------:R-:W-:Y:S01]  /*0a00*/  FADD R4, -R3, R4 ;  /* 0x0000000403047221 */ /* 0x000fe20000000100 */
[----:B---3--:R-:W-:Y:S01]  /*0a10*/  FADD R8, -R2, R8 ;  /* 0x0000000802087221 */ /* 0x008fe20000000100 */
[----:B------:R-:W-:Y:S01]  /*0a20*/  FFMA R12, R5, R5, R12 ;  /* 0x00000005050c7223 */ /* 0x000fe2000000000c */
[----:B------:R-:W-:Y:S01]  /*0a30*/  FFMA R11, R10, R10, R11 ;  /* 0x0000000a0a0b7223 */ /* 0x000fe2000000000b */
[----:B------:R-:W-:Y:S01]  /*0a40*/  FFMA R15, R4, R4, R15 ;  /* 0x00000004040f7223 */ /* 0x000fe2000000000f */
[----:B------:R-:W-:Y:S01]  /*0a50*/  FADD R6, -R3, R6 ;  /* 0x0000000603067221 */ /* 0x000fe20000000100 */
[----:B------:R-:W-:Y:S01]  /*0a60*/  FADD R7, -R23, R7 ;  /* 0x0000000717077221 */ /* 0x000fe20000000100 */
[----:B------:R-:W-:Y:S01]  /*0a70*/  FMUL R8, R8, R8 ;  /* 0x0000000808087220 */ /* 0x000fe20000400000 */
[----:B------:R-:W-:Y:S01]  /*0a80*/  FFMA R12, R13, R13, R12 ;  /* 0x0000000d0d0c7223 */ /* 0x000fe2000000000c */
[----:B------:R-:W-:Y:S01]  /*0a90*/  FFMA R11, R6, R6, R11 ;  /* 0x00000006060b7223 */ /* 0x000fe2000000000b */
[----:B------:R-:W-:Y:S01]  /*0aa0*/  FADD R9, -R3, R9 ;  /* 0x0000000903097221 */ /* 0x000fe20000000100 */
[----:B------:R-:W-:-:S03]  /*0ab0*/  FFMA R8, R7, R7, R8 ;  /* 0x0000000707087223 */ /* 0x000fc60000000008 */
[----:B------:R-:W-:Y:S01]  /*0ac0*/  FMNMX3 R11, R15, R12, R11, PT ;  /* 0x0000000c0f0b7276 */ /* 0x000fe2000380000b */
[----:B------:R-:W-:-:S05]  /*0ad0*/  FFMA R8, R9, R9, R8 ;  /* 0x0000000909087223 */ /* 0x000fca0000000008 */
[----:B------:R-:W-:-:S04]  /*0ae0*/  FMNMX R8, R11, R8, PT ;  /* 0x000000080b087209 */ /* 0x000fc80003800000 */
[----:B------:R-:W-:-:S04]  /*0af0*/  FSETP.GTU.AND P0, PT, R8, UR7, PT ;  /* 0x0000000708007c0b */ /* 0x000fc8000bf0c000 */
[----:B------:R-:W-:-:S04]  /*0b00*/  SEL R4, RZ, 0x1, P0 ;  /* 0x00000001ff047807 */ /* 0x000fc80000000000 */
[----:B------:R-:W-:-:S04]  /*0b10*/  LOP3.LUT R4, R21, R4, RZ, 0xfc, !PT ;  /* 0x0000000415047212 */ /* 0x000fc800078efcff */
[----:B------:R-:W-:-:S07]  /*0b20*/  PRMT R21, R4, 0x7610, R21 ;  /* 0x0000761004157816 */ /* 0x000fce0000000015 */
.L_x_14:
[----:B------:R-:W-:Y:S05]  /*0b30*/  BRA.U !UP2, `(.L_x_13) ;  /* 0x000000010aa87547 */ /* 0x000fea000b800000 */
[----:B------:R-:W-:Y:S02]  /*0b40*/  UISETP.NE.AND UP1, UPT, UR16, 0x1, UPT ;  /* 0x000000011000788c */ /* 0x000fe4000bf25270 */
[----:B------:R-:W-:-:S04]  /*0b50*/  ULOP3.LUT UR7, UR8, 0x1, URZ, 0xc0, !UPT ;  /* 0x0000000108077892 */ /* 0x000fc8000f8ec0ff */
[----:B------:R-:W-:-:S03]  /*0b60*/  UISETP.NE.U32.AND UP2, UPT, UR7, 0x1, UPT ;  /* 0x000000010700788c */ /* 0x000fc6000bf45070 */
[----:B------:R-:W-:Y:S08]  /*0b70*/  BRA.U !UP1, `(.L_x_15) ;  /* 0x00000001095c7547 */ /* 0x000ff0000b800000 */
[----:B------:R-:W-:Y:S02]  /*0b80*/  UIMAD UR7, UR5, 0xc, UR6 ;  /* 0x0000000c050778a4 */ /* 0x000fe4000f8e0206 */
[----:B------:R-:W-:-:S07]  /*0b90*/  UIADD3 UR5, UPT, UPT, UR5, 0x2, URZ ;  /* 0x0000000205057890 */ /* 0x000fce000fffe0ff */
[----:B-1----:R-:W1:Y:S04]  /*0ba0*/  LDS.64 R8, [UR7] ;  /* 0x00000007ff087984 */ /* 0x002e680008000a00 */
[----:B------:R-:W2:Y:S04]  /*0bb0*/  LDS.64 R4, [UR7+0x10] ;  /* 0x00001007ff047984 */ /* 0x000ea80008000a00 */
[----:B------:R-:W4:Y:S01]  /*0bc0*/  LDS.64 R6, [UR7+0x8] ;  /* 0x00000807ff067984 */ /* 0x000f220008000a00 */
[----:B------:R-:W0:Y:S01]  /*0bd0*/  LDCU UR7, c[0x0][0x3a0] ;  /* 0x00007400ff0777ac */ /* 0x000e220008000800 */
[C---:B-1---5:R-:W-:Y:S01]  /*0be0*/  FADD R9, -R2.reuse, R9 ;  /* 0x0000000902097221 */ /* 0x062fe20000000100 */
[----:B------:R-:W-:Y:S01]  /*0bf0*/  FADD R8, -R23, R8 ;  /* 0x0000000817087221 */ /* 0x000fe20000000100 */
[----:B--2---:R-:W-:-:S02]  /*0c00*/  FADD R4, -R2, R4 ;  /* 0x0000000402047221 */ /* 0x004fc40000000100 */
[----:B------:R-:W-:Y:S01]  /*0c10*/  FMUL R9, R9, R9 ;  /* 0x0000000909097220 */ /* 0x000fe20000400000 */
[----:B------:R-:W-:Y:S01]  /*0c20*/  FADD R5, -R3, R5 ;  /* 0x0000000503057221 */ /* 0x000fe20000000100 */
[----:B----4-:R-:W-:Y:S01]  /*0c30*/  FADD R7, -R23, R7 ;  /* 0x0000000717077221 */ /* 0x010fe20000000100 */
[----:B------:R-:W-:Y:S01]  /*0c40*/  FMUL R4, R4, R4 ;  /* 0x0000000404047220 */ /* 0x000fe20000400000 */
[----:B------:R-:W-:Y:S01]  /*0c50*/  FFMA R9, R8, R8, R9 ;  /* 0x0000000808097223 */ /* 0x000fe20000000009 */
[----:B------:R-:W-:Y:S02]  /*0c60*/  FADD R6, -R3, R6 ;  /* 0x0000000603067221 */ /* 0x000fe40000000100 */
[----:B------:R-:W-:Y:S02]  /*0c70*/  FFMA R8, R7, R7, R4 ;  /* 0x0000000707087223 */ /* 0x000fe40000000004 */
[----:B------:R-:W-:Y:S02]  /*0c80*/  FFMA R4, R6, R6, R9 ;  /* 0x0000000606047223 */ /* 0x000fe40000000009 */
[----:B------:R-:W-:-:S05]  /*0c90*/  FFMA R5, R5, R5, R8 ;  /* 0x0000000505057223 */ /* 0x000fca0000000008 */
[----:B------:R-:W-:-:S04]  /*0ca0*/  FMNMX R4, R4, R5, PT ;  /* 0x0000000504047209 */ /* 0x000fc80003800000 */
[----:B0-----:R-:W-:-:S04]  /*0cb0*/  FSETP.GTU.AND P0, PT, R4, UR7, PT ;  /* 0x0000000704007c0b */ /* 0x001fc8000bf0c000 */
[----:B------:R-:W-:-:S04]  /*0cc0*/  SEL R4, RZ, 0x1, P0 ;  /* 0x00000001ff047807 */ /* 0x000fc80000000000 */
[----:B---3--:R-:W-:-:S04]  /*0cd0*/  LOP3.LUT R4, R21, R4, RZ, 0xfc, !PT ;  /* 0x0000000415047212 */ /* 0x008fc800078efcff */
[----:B------:R-:W-:-:S07]  /*0ce0*/  PRMT R21, R4, 0x7610, R21 ;  /* 0x0000761004157816 */ /* 0x000fce0000000015 */
.L_x_15:
[----:B------:R-:W-:Y:S05]  /*0cf0*/  BRA.U UP2, `(.L_x_13) ;  /* 0x0000000102387547 */ /* 0x000fea000b800000 */
[----:B------:R-:W-:-:S09]  /*0d00*/  UIMAD UR5, UR5, 0xc, UR6 ;  /* 0x0000000c050578a4 */ /* 0x000fd2000f8e0206 */
[----:B------:R-:W2:Y:S04]  /*0d10*/  LDS.64 R4, [UR5] ;  /* 0x00000005ff047984 */ /* 0x000ea80008000a00 */
[----:B------:R-:W4:Y:S01]  /*0d20*/  LDS R6, [UR5+0x8] ;  /* 0x00000805ff067984 */ /* 0x000f220008000800 */
[----:B------:R-:W0:Y:S01]  /*0d30*/  LDCU UR5, c[0x0][0x3a0] ;  /* 0x00007400ff0577ac */ /* 0x000e220008000800 */
[----:B--2--5:R-:W-:Y:S01]  /*0d40*/  FADD R5, -R2, R5 ;  /* 0x0000000502057221 */ /* 0x024fe20000000100 */
[----:B------:R-:W-:-:S03]  /*0d50*/  FADD R4, -R23, R4 ;  /* 0x0000000417047221 */ /* 0x000fc60000000100 */
[----:B------:R-:W-:Y:S01]  /*0d60*/  FMUL R5, R5, R5 ;  /* 0x0000000505057220 */ /* 0x000fe20000400000 */
[----:B----4-:R-:W-:-:S03]  /*0d70*/  FADD R6, -R3, R6 ;  /* 0x0000000603067221 */ /* 0x010fc60000000100 */
[----:B------:R-:W-:-:S04]  /*0d80*/  FFMA R5, R4, R4, R5 ;  /* 0x0000000404057223 */ /* 0x000fc80000000005 */
[----:B------:R-:W-:-:S05]  /*0d90*/  FFMA R5, R6, R6, R5 ;  /* 0x0000000606057223 */ /* 0x000fca0000000005 */
[----:B0-----:R-:W-:-:S04]  /*0da0*/  FSETP.GTU.AND P0, PT, R5, UR5, PT ;  /* 0x0000000505007c0b */ /* 0x001fc8000bf0c000 */
[----:B------:R-:W-:-:S04]  /*0db0*/  SEL R4, RZ, 0x1, P0 ;  /* 0x00000001ff047807 */ /* 0x000fc80000000000 */
[----:B---3--:R-:W-:-:S04]  /*0dc0*/  LOP3.LUT R4, R21, R4, RZ, 0xfc, !PT ;  /* 0x0000000415047212 */ /* 0x008fc800078efcff */
[----:B------:R-:W-:-:S07]  /*0dd0*/  PRMT R21, R4, 0x7610, R21 ;  /* 0x0000761004157816 */ /* 0x000fce0000000015 */
.L_x_13:
[----:B---3--:R2:W-:Y:S02]  /*0de0*/  STS.U8 [R0+UR9], R21 ;  /* 0x0000001500007988 */ /* 0x0085e40008000009 */
.L_x_10:
[----:B------:R-:W-:Y:S01]  /*0df0*/  UIADD3 UR10, UPT, UPT, -UR14, UR10, URZ ;  /* 0x0000000a0e0a7290 */ /* 0x000fe2000fffe1ff */
[----:B------:R-:W-:Y:S11]  /*0e00*/  BRA.U !UP0, `(.L_x_16) ;  /* 0xfffffff108e07547 */ /* 0x000ff6000b83ffff */
[----:B0-2---:R-:W1:Y:S02]  /*0e10*/  LDS.U8 R0, [R0+UR9] ;  /* 0x0000000900007984 */ /* 0x005e640008000000 */
[----:B-1----:R-:W-:-:S07]  /*0e20*/  PRMT R11, R0, 0x7610, R11 ;  /* 0x00007610000b7816 */ /* 0x002fce000000000b */
.L_x_9:
[----:B------:R-:W1:Y:S02]  /*0e30*/  LDCU.64 UR4, c[0x0][0x398] ;  /* 0x00007300ff0477ac */ /* 0x000e640008000a00 */
[----:B-1----:R-:W-:-:S04]  /*0e40*/  IADD3 R22, P0, PT, R22, UR4, RZ ;  /* 0x0000000416167c10 */ /* 0x002fc8000ff1e0ff */
[----:B-----5:R-:W-:-:S05]  /*0e50*/  IADD3.X R23, PT, PT, RZ, UR5, RZ, P0, !PT ;  /* 0x00000005ff177c10 */ /* 0x020fca00087fe4ff */
[----:B------:R-:W-:Y:S01]  /*0e60*/  STG.E.U8 desc[UR12][R22.64], R11 ;  /* 0x0000000b16007986 */ /* 0x000fe2000c10110c */
[----:B------:R-:W-:Y:S05]  /*0e70*/  EXIT ;  /* 0x000000000000794d */ /* 0x000fea0003800000 */
.L_x_17:
        /* <DEDUP_REMOVED lines=16> */
.L_x_19:


//--------------------- .nv.shared._Z32_cuda_FindClosestNeighbor_kernelP6float3S0_jPj --------------------------
	.section	.nv.shared._Z32_cuda_FindClosestNeighbor_kernelP6float3S0_jPj,"aw",@nobits
	.sectionflags	@""
	.align	4
.nv.shared._Z32_cuda_FindClosestNeighbor_kernelP6float3S0_jPj:
	.zero		9216


//--------------------- .nv.shared.reserved.0     --------------------------
	.section	.nv.shared.reserved.0,"aw",@nobits
	.weak		__nv_reservedSMEM_offset_0_alias
	.size		__nv_reservedSMEM_offset_0_alias, 0, 64
	.other		__nv_reservedSMEM_offset_0_alias,@"STO_CUDA_RESERVED_SHARED STV_DEFAULT"
__nv_reservedSMEM_offset_0_alias:
	.zero		0
	.zero		64


//--------------------- .nv.shared._Z31_cuda_TrimPeripheralBand_kernelP6float3jS0_Pcf --------------------------
	.section	.nv.shared._Z31_cuda_TrimPeripheralBand_kernelP6float3jS0_Pcf,"aw",@nobits
	.sectionflags	@""
	.align	4
.nv.shared._Z31_cuda_TrimPeripheralBand_kernelP6float3jS0_Pcf:
	.zero		14336


//--------------------- .nv.constant0._Z32_cuda_FindClosestNeighbor_kernelP6float3S0_jPj --------------------------
	.section	.nv.constant0._Z32_cuda_FindClosestNeighbor_kernelP6float3S0_jPj,"a",@progbits
	.sectionflags	@""
	.align	4
.nv.constant0._Z32_cuda_FindClosestNeighbor_kernelP6float3S0_jPj:
	.zero		928


//--------------------- .nv.constant0._Z31_cuda_TrimPeripheralBand_kernelP6float3jS0_Pcf --------------------------
	.section	.nv.constant0._Z31_cuda_TrimPeripheralBand_kernelP6float3jS0_Pcf,"a",@progbits
	.sectionflags	@""
	.align	4
.nv.constant0._Z31_cuda_TrimPeripheralBand_kernelP6float3jS0_Pcf:
	.zero		932


//--------------------- SYMBOLS --------------------------

	.type		.nv.reservedSmem.offset0,@object
	.size		.nv.reservedSmem.offset0,0x4
	.type		.nv.reservedSmem.cap,@object
	.size		.nv.reservedSmem.cap,0x4
